// auto-generated by cutlass_sweep.gemm — config: {"arch": "sm_90", "cluster_m": 2, "cluster_n": 1, "dtype": "bf16", "dtype_b": "bf16", "layout": "nt", "stages": 0, "tile_k": 16, "tile_m": 384, "tile_n": 160}
#include "cutlass/cutlass.h"
#include "cutlass/gemm/collective/collective_builder.hpp"
#include "cutlass/gemm/device/gemm_universal_adapter.h"
#include "cutlass/gemm/kernel/gemm_universal.hpp"
#include "cutlass/epilogue/collective/collective_builder.hpp"

using ElemA = cutlass::bfloat16_t;
using ElemB = cutlass::bfloat16_t;
using ElemCD = cutlass::bfloat16_t;
using Acc  = float;
using TileShape    = cute::Shape<cute::_384, cute::_160, cute::_16>;
using ClusterShape = cute::Shape<cute::_2, cute::_1, cute::_1>;

using CollectiveEpilogue = typename cutlass::epilogue::collective::CollectiveBuilder<
    cutlass::arch::Sm90, cutlass::arch::OpClassTensorOp,
    TileShape, ClusterShape,
    cutlass::epilogue::collective::EpilogueTileAuto,
    Acc, Acc,
    ElemCD, cutlass::layout::RowMajor, 128 / cutlass::sizeof_bits<ElemCD>::value,
    ElemCD, cutlass::layout::RowMajor, 128 / cutlass::sizeof_bits<ElemCD>::value,
    cutlass::epilogue::collective::EpilogueScheduleAuto
  >::CollectiveOp;

using CollectiveMainloop = typename cutlass::gemm::collective::CollectiveBuilder<
    cutlass::arch::Sm90, cutlass::arch::OpClassTensorOp,
    ElemA, cutlass::layout::RowMajor, 128 / cutlass::sizeof_bits<ElemA>::value,
    ElemB, cutlass::layout::ColumnMajor, 128 / cutlass::sizeof_bits<ElemB>::value,
    Acc,
    TileShape, ClusterShape,
    cutlass::gemm::collective::StageCountAutoCarveout<static_cast<int>(sizeof(typename CollectiveEpilogue::SharedStorage))>,
    cutlass::gemm::collective::KernelScheduleAuto
  >::CollectiveOp;

using GemmKernel = cutlass::gemm::kernel::GemmUniversal<
    cute::Shape<int,int,int,int>,
    CollectiveMainloop,
    CollectiveEpilogue
>;
using Gemm = cutlass::gemm::device::GemmUniversalAdapter<GemmKernel>;

// Force the device kernel symbol into the cubin without needing a host main.
auto* _anchor = &cutlass::device_kernel<GemmKernel>;


// ===== COMPILED SASS (sm_90a) =====

	.target	sm_90a

	.elftype	@"ET_EXEC"


//--------------------- .note.nv.tkinfo           --------------------------
	.section	.note.nv.tkinfo,"",@"SHT_NOTE"
	.sectionflags	@"SHF_NOTE_NV_TKINFO"
	.tkinfo
        /*0018*/ 	.word	0x00000002
        /*0030*/ 	.string	""
        /*0030*/ 	.string	"ptxas"
        /*0030*/ 	.string	"Cuda compilation tools, release 13.0, V13.0.88"
        /*0030*/ 	.string	"Build cuda_13.0.r13.0/compiler.36424714_0"
        /*0030*/ 	.string	"-arch sm_90a -m 64 "



//--------------------- .note.nv.cuinfo           --------------------------
	.section	.note.nv.cuinfo,"",@"SHT_NOTE"
	.sectionflags	@"SHF_NOTE_NV_CUINFO"
        /*0018*/ 	.short	0x0002
        /*001a*/ 	.short	0x005a
        /*001c*/ 	.short	0x0082
	.zero		2


//--------------------- .nv.info                  --------------------------
	.section	.nv.info,"",@"SHT_CUDA_INFO"
	.align	4


	//----- nvinfo : EIATTR_REGCOUNT
	.align		4
        /*0000*/ 	.byte	0x04, 0x2f
        /*0002*/ 	.short	(.L_15 - .L_14)
	.align		4
.L_14:
        /*0004*/ 	.word	index@(_ZN7cutlass13device_kernelINS_4gemm6kernel13GemmUniversalIN4cute5tupleIJiiiiEEENS1_10collective13CollectiveMmaINS1_34MainloopSm90TmaGmmaWarpSpecializedILi13ENS5_IJNS4_1CILi2EEENSA_ILi1EEESC_EEENS1_35KernelTmaWarpSpecializedCooperativeEEENS5_IJNSA_ILi384EEENSA_ILi160EEENSA_ILi16EEEEEENS_10bfloat16_tENS5_IJlSC_lEEESK_SL_NS4_8TiledMMAINS4_8MMA_AtomIJNS4_4SM904GMMA27MMA_64x32x16_F32BF16BF16_SSILNSP_5MajorE0ELSR_0ELNSP_7ScaleInE1ELSS_1EEEEEENS4_6LayoutISD_NS5_IJSC_NSA_ILi0EEESW_EEEEENS5_IJNS4_10UnderscoreESZ_SZ_EEEEENS4_13SM90_TMA_LOADENS4_14ComposedLayoutINS4_7SwizzleILi1ELi4ELi3EEENS4_18smem_ptr_flag_bitsILi16EEENSV_INS5_IJNSA_ILi8EEESI_EEENS5_IJSI_SC_EEEEEEEvNS4_8identityENS4_23SM90_TMA_LOAD_MULTICASTES1C_vS1D_EENS_8epilogue10collective6detail29Sm90TmaWarpSpecializedAdapterINS1H_15DefaultEpilogueISK_SL_SL_NS1G_6thread17LinearCombinationISK_Li1EffLNS1L_9ScaleType4KindE0ELNS_15FloatRoundStyleE2ESK_EENS1_15EpilogueDefaultEEEEEvvEEEEvNT_6ParamsE)
        /*0008*/ 	.word	0x000000a8


	//----- nvinfo : EIATTR_FRAME_SIZE
	.align		4
.L_15:
        /*000c*/ 	.byte	0x04, 0x11
        /*000e*/ 	.short	(.L_17 - .L_16)
	.align		4
.L_16:
        /*0010*/ 	.word	index@(_ZN7cutlass13device_kernelINS_4gemm6kernel13GemmUniversalIN4cute5tupleIJiiiiEEENS1_10collective13CollectiveMmaINS1_34MainloopSm90TmaGmmaWarpSpecializedILi13ENS5_IJNS4_1CILi2EEENSA_ILi1EEESC_EEENS1_35KernelTmaWarpSpecializedCooperativeEEENS5_IJNSA_ILi384EEENSA_ILi160EEENSA_ILi16EEEEEENS_10bfloat16_tENS5_IJlSC_lEEESK_SL_NS4_8TiledMMAINS4_8MMA_AtomIJNS4_4SM904GMMA27MMA_64x32x16_F32BF16BF16_SSILNSP_5MajorE0ELSR_0ELNSP_7ScaleInE1ELSS_1EEEEEENS4_6LayoutISD_NS5_IJSC_NSA_ILi0EEESW_EEEEENS5_IJNS4_10UnderscoreESZ_SZ_EEEEENS4_13SM90_TMA_LOADENS4_14ComposedLayoutINS4_7SwizzleILi1ELi4ELi3EEENS4_18smem_ptr_flag_bitsILi16EEENSV_INS5_IJNSA_ILi8EEESI_EEENS5_IJSI_SC_EEEEEEEvNS4_8identityENS4_23SM90_TMA_LOAD_MULTICASTES1C_vS1D_EENS_8epilogue10collective6detail29Sm90TmaWarpSpecializedAdapterINS1H_15DefaultEpilogueISK_SL_SL_NS1G_6thread17LinearCombinationISK_Li1EffLNS1L_9ScaleType4KindE0ELNS_15FloatRoundStyleE2ESK_EENS1_15EpilogueDefaultEEEEEvvEEEEvNT_6ParamsE)
        /*0014*/ 	.word	0x000000f0


	//----- nvinfo : EIATTR_MIN_STACK_SIZE
	.align		4
.L_17:
        /*0018*/ 	.byte	0x04, 0x12
        /*001a*/ 	.short	(.L_19 - .L_18)
	.align		4
.L_18:
        /*001c*/ 	.word	index@(_ZN7cutlass13device_kernelINS_4gemm6kernel13GemmUniversalIN4cute5tupleIJiiiiEEENS1_10collective13CollectiveMmaINS1_34MainloopSm90TmaGmmaWarpSpecializedILi13ENS5_IJNS4_1CILi2EEENSA_ILi1EEESC_EEENS1_35KernelTmaWarpSpecializedCooperativeEEENS5_IJNSA_ILi384EEENSA_ILi160EEENSA_ILi16EEEEEENS_10bfloat16_tENS5_IJlSC_lEEESK_SL_NS4_8TiledMMAINS4_8MMA_AtomIJNS4_4SM904GMMA27MMA_64x32x16_F32BF16BF16_SSILNSP_5MajorE0ELSR_0ELNSP_7ScaleInE1ELSS_1EEEEEENS4_6LayoutISD_NS5_IJSC_NSA_ILi0EEESW_EEEEENS5_IJNS4_10UnderscoreESZ_SZ_EEEEENS4_13SM90_TMA_LOADENS4_14ComposedLayoutINS4_7SwizzleILi1ELi4ELi3EEENS4_18smem_ptr_flag_bitsILi16EEENSV_INS5_IJNSA_ILi8EEESI_EEENS5_IJSI_SC_EEEEEEEvNS4_8identityENS4_23SM90_TMA_LOAD_MULTICASTES1C_vS1D_EENS_8epilogue10collective6detail29Sm90TmaWarpSpecializedAdapterINS1H_15DefaultEpilogueISK_SL_SL_NS1G_6thread17LinearCombinationISK_Li1EffLNS1L_9ScaleType4KindE0ELNS_15FloatRoundStyleE2ESK_EENS1_15EpilogueDefaultEEEEEvvEEEEvNT_6ParamsE)
        /*0020*/ 	.word	0x000000f0
.L_19:


//--------------------- .nv.compat                --------------------------
	.section	.nv.compat,"",@"SHT_CUDA_COMPAT_INFO"
	.align	4
        /*0000*/ 	.byte	0x02, 0x09, 0x01, 0x00, 0x02, 0x02, 0x04, 0x00, 0x02, 0x05, 0x05, 0x00, 0x03, 0x07, 0x01, 0x01
        /*0010*/ 	.byte	0x02, 0x03, 0x01, 0x00, 0x02, 0x06, 0x01, 0x00, 0x04, 0x0b, 0x08, 0x00, 0x00, 0x00, 0x00, 0x00
        /*0020*/ 	.byte	0x00, 0x00, 0x00, 0x00


//--------------------- .nv.info._ZN7cutlass13device_kernelINS_4gemm6kernel13GemmUniversalIN4cute5tupleIJiiiiEEENS1_10collective13CollectiveMmaINS1_34MainloopSm90TmaGmmaWarpSpecializedILi13ENS5_IJNS4_1CILi2EEENSA_ILi1EEESC_EEENS1_35KernelTmaWarpSpecializedCooperativeEEENS5_IJNSA_ILi384EEENSA_ILi160EEENSA_ILi16EEEEEENS_10bfloat16_tENS5_IJlSC_lEEESK_SL_NS4_8TiledMMAINS4_8MMA_AtomIJNS4_4SM904GMMA27MMA_64x32x16_F32BF16BF16_SSILNSP_5MajorE0ELSR_0ELNSP_7ScaleInE1ELSS_1EEEEEENS4_6LayoutISD_NS5_IJSC_NSA_ILi0EEESW_EEEEENS5_IJNS4_10UnderscoreESZ_SZ_EEEEENS4_13SM90_TMA_LOADENS4_14ComposedLayoutINS4_7SwizzleILi1ELi4ELi3EEENS4_18smem_ptr_flag_bitsILi16EEENSV_INS5_IJNSA_ILi8EEESI_EEENS5_IJSI_SC_EEEEEEEvNS4_8identityENS4_23SM90_TMA_LOAD_MULTICASTES1C_vS1D_EENS_8epilogue10collective6detail29Sm90TmaWarpSpecializedAdapterINS1H_15DefaultEpilogueISK_SL_SL_NS1G_6thread17LinearCombinationISK_Li1EffLNS1L_9ScaleType4KindE0ELNS_15FloatRoundStyleE2ESK_EENS1_15EpilogueDefaultEEEEEvvEEEEvNT_6ParamsE --------------------------
	.section	.nv.info._ZN7cutlass13device_kernelINS_4gemm6kernel13GemmUniversalIN4cute5tupleIJiiiiEEENS1_10collective13CollectiveMmaINS1_34MainloopSm90TmaGmmaWarpSpecializedILi13ENS5_IJNS4_1CILi2EEENSA_ILi1EEESC_EEENS1_35KernelTmaWarpSpecializedCooperativeEEENS5_IJNSA_ILi384EEENSA_ILi160EEENSA_ILi16EEEEEENS_10bfloat16_tENS5_IJlSC_lEEESK_SL_NS4_8TiledMMAINS4_8MMA_AtomIJNS4_4SM904GMMA27MMA_64x32x16_F32BF16BF16_SSILNSP_5MajorE0ELSR_0ELNSP_7ScaleInE1ELSS_1EEEEEENS4_6LayoutISD_NS5_IJSC_NSA_ILi0EEESW_EEEEENS5_IJNS4_10UnderscoreESZ_SZ_EEEEENS4_13SM90_TMA_LOADENS4_14ComposedLayoutINS4_7SwizzleILi1ELi4ELi3EEENS4_18smem_ptr_flag_bitsILi16EEENSV_INS5_IJNSA_ILi8EEESI_EEENS5_IJSI_SC_EEEEEEEvNS4_8identityENS4_23SM90_TMA_LOAD_MULTICASTES1C_vS1D_EENS_8epilogue10collective6detail29Sm90TmaWarpSpecializedAdapterINS1H_15DefaultEpilogueISK_SL_SL_NS1G_6thread17LinearCombinationISK_Li1EffLNS1L_9ScaleType4KindE0ELNS_15FloatRoundStyleE2ESK_EENS1_15EpilogueDefaultEEEEEvvEEEEvNT_6ParamsE,"",@"SHT_CUDA_INFO"
	.sectionflags	@""
	.align	4


	//----- nvinfo : EIATTR_CUDA_API_VERSION
	.align		4
        /*0000*/ 	.byte	0x04, 0x37
        /*0002*/ 	.short	(.L_21 - .L_20)
.L_20:
        /*0004*/ 	.word	0x00000082


	//----- nvinfo : EIATTR_KPARAM_INFO
	.align		4
.L_21:
        /*0008*/ 	.byte	0x04, 0x17
        /*000a*/ 	.short	(.L_23 - .L_22)
.L_22:
        /*000c*/ 	.word	0x00000000
        /*0010*/ 	.short	0x0000
        /*0012*/ 	.short	0x0070
        /*0014*/ 	.byte	0x00, 0xf0, 0x01, 0x10


	//----- nvinfo : EIATTR_SPARSE_MMA_MASK
	.align		4
.L_23:
        /*0018*/ 	.byte	0x03, 0x50
        /*001a*/ 	.short	0x0000


	//----- nvinfo : EIATTR_MAXREG_COUNT
	.align		4
        /*001c*/ 	.byte	0x03, 0x1b
        /*001e*/ 	.short	0x00a8


	//----- nvinfo : EIATTR_NUM_BARRIERS
	.align		4
        /*0020*/ 	.byte	0x02, 0x4c
        /*0022*/ 	.byte	0x01
	.zero		1


	//----- nvinfo : EIATTR_EXTERNS
	.align		4
        /*0024*/ 	.byte	0x04, 0x0f
        /*0026*/ 	.short	(.L_25 - .L_24)


	//   ....[0]....
	.align		4
.L_24:
        /*0028*/ 	.word	index@(__assertfail)


	//----- nvinfo : EIATTR_ANNOTATIONS
	.align		4
.L_25:
        /*002c*/ 	.byte	0x04, 0x55
        /*002e*/ 	.short	(.L_27 - .L_26)


	//   ....[0]....
.L_26:
        /*0030*/ 	.word	0x00000001
        /*0034*/ 	.byte	0x90, 0x08, 0x00, 0x00, 0x01, 0x00, 0x00, 0x00, 0x50, 0x0b, 0x00, 0x00, 0x01, 0x00, 0x00, 0x00
        /* <DEDUP_REMOVED lines=161> */
        /*0a54*/ 	.byte	0x60, 0x42, 0x01, 0x00


	//----- nvinfo : EIATTR_MERCURY_ISA_VERSION
	.align		4
.L_27:
        /*0a58*/ 	.byte	0x03, 0x5f
        /*0a5a*/ 	.short	0x0101


	//----- nvinfo : EIATTR_INT_WARP_WIDE_INSTR_OFFSETS
	.align		4
        /*0a5c*/ 	.byte	0x04, 0x31
        /*0a5e*/ 	.short	(.L_29 - .L_28)


	//   ....[0]....
.L_28:
        /*0a60*/ 	.word	0x000006d0


	//   ....[1]....
        /*0a64*/ 	.word	0x000006e0


	//   ....[2]....
        /*0a68*/ 	.word	0x00000860


	//----- nvinfo : EIATTR_COOP_GROUP_MASK_REGIDS
	.align		4
.L_29:
        /*0a6c*/ 	.byte	0x04, 0x29
        /*0a6e*/ 	.short	(.L_31 - .L_30)


	//   ....[0]....
.L_30:
        /*0a70*/ 	.word	0xffffffff


	//   ....[1]....
        /*0a74*/ 	.word	0xffffffff


	//   ....[2]....
        /*0a78*/ 	.word	0xffffffff


	//   ....[3]....
        /*0a7c*/ 	.word	0xffffffff


	//   ....[4]....
        /*0a80*/ 	.word	0xffffffff


	//   ....[5]....
        /*0a84*/ 	.word	0xffffffff


	//----- nvinfo : EIATTR_COOP_GROUP_INSTR_OFFSETS
	.align		4
.L_31:
        /*0a88*/ 	.byte	0x04, 0x28
        /*0a8a*/ 	.short	(.L_33 - .L_32)


	//   ....[0]....
.L_32:
        /*0a8c*/ 	.word	0x00000070


	//   ....[1]....
        /*0a90*/ 	.word	0x00000080


	//   ....[2]....
        /*0a94*/ 	.word	0x000001a0


	//   ....[3]....
        /*0a98*/ 	.word	0x00000520


	//   ....[4]....
        /*0a9c*/ 	.word	0x000009a0


	//   ....[5]....
        /*0aa0*/ 	.word	0x00001570


	//----- nvinfo : EIATTR_REG_RECONFIG
	.align		4
.L_33:
        /*0aa4*/ 	.byte	0x01, 0x54
	.zero		2


	//----- nvinfo : EIATTR_SYSCALL_OFFSETS
	.align		4
        /*0aa8*/ 	.byte	0x04, 0x46
        /*0aaa*/ 	.short	(.L_35 - .L_34)


	//   ....[0]....
.L_34:
        /*0aac*/ 	.word	0x00001720


	//----- nvinfo : EIATTR_MBARRIER_INSTR_OFFSETS
	.align		4
.L_35:
        /*0ab0*/ 	.byte	0x04, 0x39
        /*0ab2*/ 	.short	(.L_37 - .L_36)


	//   ....[0]....
.L_36:
        /*0ab4*/ 	.word	0x00000340
        /*0ab8*/ 	.word	0x000000ff
        /*0abc*/ 	.word	0x00000000
        /*0ac0*/ 	.short	0x0100
        /*0ac2*/ 	.byte	0x08
	.zero		1


	//   ....[1]....
        /*0ac4*/ 	.word	0x00000350
        /*0ac8*/ 	.word	0x000000ff
        /*0acc*/ 	.word	0x00000068
        /*0ad0*/ 	.short	0x0100
        /*0ad2*/ 	.byte	0x08
	.zero		1


	//   ....[2]....
        /*0ad4*/ 	.word	0x00000360
        /*0ad8*/ 	.word	0x000000ff
        /*0adc*/ 	.word	0x00000008
        /*0ae0*/ 	.short	0x0100
        /*0ae2*/ 	.byte	0x08
	.zero		1


	//   ....[3]....
        /*0ae4*/ 	.word	0x00000370
        /*0ae8*/ 	.word	0x000000ff
        /*0aec*/ 	.word	0x00000070
        /*0af0*/ 	.short	0x0100
        /*0af2*/ 	.byte	0x08
	.zero		1


	//   ....[4]....
        /*0af4*/ 	.word	0x00000380
        /*0af8*/ 	.word	0x000000ff
        /*0afc*/ 	.word	0x00000010
        /*0b00*/ 	.short	0x0100
        /*0b02*/ 	.byte	0x08
	.zero		1


	//   ....[5]....
        /*0b04*/ 	.word	0x00000390
        /*0b08*/ 	.word	0x000000ff
        /*0b0c*/ 	.word	0x00000078
        /*0b10*/ 	.short	0x0100
        /*0b12*/ 	.byte	0x08
	.zero		1


	//   ....[6]....
        /*0b14*/ 	.word	0x000003a0
        /*0b18*/ 	.word	0x000000ff
        /*0b1c*/ 	.word	0x00000018
        /*0b20*/ 	.short	0x0100
        /*0b22*/ 	.byte	0x08
	.zero		1


	//   ....[7]....
        /*0b24*/ 	.word	0x000003b0
        /*0b28*/ 	.word	0x000000ff
        /*0b2c*/ 	.word	0x00000080
        /*0b30*/ 	.short	0x0100
        /*0b32*/ 	.byte	0x08
	.zero		1


	//   ....[8]....
        /*0b34*/ 	.word	0x000003c0
        /*0b38*/ 	.word	0x000000ff
        /*0b3c*/ 	.word	0x00000020
        /*0b40*/ 	.short	0x0100
        /*0b42*/ 	.byte	0x08
	.zero		1


	//   ....[9]....
        /*0b44*/ 	.word	0x000003d0
        /*0b48*/ 	.word	0x000000ff
        /*0b4c*/ 	.word	0x00000088
        /*0b50*/ 	.short	0x0100
        /*0b52*/ 	.byte	0x08
	.zero		1


	//   ....[10]....
        /*0b54*/ 	.word	0x000003e0
        /*0b58*/ 	.word	0x000000ff
        /*0b5c*/ 	.word	0x00000028
        /*0b60*/ 	.short	0x0100
        /*0b62*/ 	.byte	0x08
	.zero		1


	//   ....[11]....
        /*0b64*/ 	.word	0x000003f0
        /*0b68*/ 	.word	0x000000ff
        /*0b6c*/ 	.word	0x00000090
        /*0b70*/ 	.short	0x0100
        /*0b72*/ 	.byte	0x08
	.zero		1


	//   ....[12]....
        /*0b74*/ 	.word	0x00000400
        /*0b78*/ 	.word	0x000000ff
        /*0b7c*/ 	.word	0x00000030
        /*0b80*/ 	.short	0x0100
        /*0b82*/ 	.byte	0x08
	.zero		1


	//   ....[13]....
        /*0b84*/ 	.word	0x00000410
        /*0b88*/ 	.word	0x000000ff
        /*0b8c*/ 	.word	0x00000098
        /*0b90*/ 	.short	0x0100
        /*0b92*/ 	.byte	0x08
	.zero		1


	//   ....[14]....
        /*0b94*/ 	.word	0x00000420
        /*0b98*/ 	.word	0x000000ff
        /*0b9c*/ 	.word	0x00000038
        /*0ba0*/ 	.short	0x0100
        /*0ba2*/ 	.byte	0x08
	.zero		1


	//   ....[15]....
        /*0ba4*/ 	.word	0x00000430
        /*0ba8*/ 	.word	0x000000ff
        /*0bac*/ 	.word	0x000000a0
        /*0bb0*/ 	.short	0x0100
        /*0bb2*/ 	.byte	0x08
	.zero		1


	//   ....[16]....
        /*0bb4*/ 	.word	0x00000440
        /*0bb8*/ 	.word	0x000000ff
        /*0bbc*/ 	.word	0x00000040
        /*0bc0*/ 	.short	0x0100
        /*0bc2*/ 	.byte	0x08
	.zero		1


	//   ....[17]....
        /*0bc4*/ 	.word	0x00000450
        /*0bc8*/ 	.word	0x000000ff
        /*0bcc*/ 	.word	0x000000a8
        /*0bd0*/ 	.short	0x0100
        /*0bd2*/ 	.byte	0x08
	.zero		1


	//   ....[18]....
        /*0bd4*/ 	.word	0x00000460
        /*0bd8*/ 	.word	0x000000ff
        /*0bdc*/ 	.word	0x00000048
        /*0be0*/ 	.short	0x0100
        /*0be2*/ 	.byte	0x08
	.zero		1


	//   ....[19]....
        /*0be4*/ 	.word	0x00000470
        /*0be8*/ 	.word	0x000000ff
        /*0bec*/ 	.word	0x000000b0
        /*0bf0*/ 	.short	0x0100
        /*0bf2*/ 	.byte	0x08
	.zero		1


	//   ....[20]....
        /*0bf4*/ 	.word	0x00000480
        /*0bf8*/ 	.word	0x000000ff
        /*0bfc*/ 	.word	0x00000050
        /*0c00*/ 	.short	0x0100
        /*0c02*/ 	.byte	0x08
	.zero		1


	//   ....[21]....
        /*0c04*/ 	.word	0x00000490
        /*0c08*/ 	.word	0x000000ff
        /*0c0c*/ 	.word	0x000000b8
        /*0c10*/ 	.short	0x0100
        /*0c12*/ 	.byte	0x08
	.zero		1


	//   ....[22]....
        /*0c14*/ 	.word	0x000004a0
        /*0c18*/ 	.word	0x000000ff
        /*0c1c*/ 	.word	0x00000058
        /*0c20*/ 	.short	0x0100
        /*0c22*/ 	.byte	0x08
	.zero		1


	//   ....[23]....
        /*0c24*/ 	.word	0x000004b0
        /*0c28*/ 	.word	0x000000ff
        /*0c2c*/ 	.word	0x000000c0
        /*0c30*/ 	.short	0x0100
        /*0c32*/ 	.byte	0x08
	.zero		1


	//   ....[24]....
        /*0c34*/ 	.word	0x000004c0
        /*0c38*/ 	.word	0x000000ff
        /*0c3c*/ 	.word	0x00000060
        /*0c40*/ 	.short	0x0100
        /*0c42*/ 	.byte	0x08
	.zero		1


	//   ....[25]....
        /*0c44*/ 	.word	0x000004d0
        /*0c48*/ 	.word	0x000000ff
        /*0c4c*/ 	.word	0x000000c8
        /*0c50*/ 	.short	0x0100
        /*0c52*/ 	.byte	0x08
	.zero		1


	//   ....[26]....
        /*0c54*/ 	.word	0x000008d0
        /*0c58*/ 	.word	0x000000ff
        /*0c5c*/ 	.word	0x000000e0
        /*0c60*/ 	.short	0x0100
        /*0c62*/ 	.byte	0x06
	.zero		1


	//   ....[27]....
        /*0c64*/ 	.word	0x00000900
        /*0c68*/ 	.word	0x000000ff
        /*0c6c*/ 	.word	0x000000e8
        /*0c70*/ 	.short	0x0100
        /*0c72*/ 	.byte	0x06
	.zero		1


	//   ....[28]....
        /*0c74*/ 	.word	0x000017c0
        /*0c78*/ 	.word	0x00000003
        /*0c7c*/ 	.word	0x00000000
        /*0c80*/ 	.short	0x010a
        /*0c82*/ 	.byte	0x3f
	.zero		1


	//   ....[29]....
        /*0c84*/ 	.word	0x00001800
        /*0c88*/ 	.word	0x00000003
        /*0c8c*/ 	.word	0x00000000
        /*0c90*/ 	.short	0x010a
        /*0c92*/ 	.byte	0x3f
	.zero		1


	//   ....[30]....
        /*0c94*/ 	.word	0x00002010
        /*0c98*/ 	.word	0x000000ff
        /*0c9c*/ 	.word	0x00000000
        /*0ca0*/ 	.short	0x010a
        /*0ca2*/ 	.byte	0x04
	.zero		1


	//   ....[31]....
        /*0ca4*/ 	.word	0x00002050
        /*0ca8*/ 	.word	0x000000ff
        /*0cac*/ 	.word	0x00000000
        /*0cb0*/ 	.short	0x010a
        /*0cb2*/ 	.byte	0x04
	.zero		1


	//   ....[32]....
        /*0cb4*/ 	.word	0x00002960
        /*0cb8*/ 	.word	0x00000005
        /*0cbc*/ 	.word	0x00000000
        /*0cc0*/ 	.short	0x0101
        /*0cc2*/ 	.byte	0x3f
	.zero		1


	//   ....[33]....
        /*0cc4*/ 	.word	0x00002b40
        /*0cc8*/ 	.word	0x00000000
        /*0ccc*/ 	.word	0x00000000
        /*0cd0*/ 	.short	0x0101
        /*0cd2*/ 	.byte	0x3f
	.zero		1


	//   ....[34]....
        /*0cd4*/ 	.word	0x00013dc0
        /*0cd8*/ 	.word	0x00000007
        /*0cdc*/ 	.word	0x00000068
        /*0ce0*/ 	.short	0x010a
        /*0ce2*/ 	.byte	0x3f
	.zero		1


	//   ....[35]....
        /*0ce4*/ 	.word	0x00014160
        /*0ce8*/ 	.word	0x00000002
        /*0cec*/ 	.word	0x000000e8
        /*0cf0*/ 	.short	0x0101
        /*0cf2*/ 	.byte	0x3f
	.zero		1


	//   ....[36]....
        /*0cf4*/ 	.word	0x00014960
        /*0cf8*/ 	.word	0x00000005
        /*0cfc*/ 	.word	0x00000000
        /*0d00*/ 	.short	0x010a
        /*0d02*/ 	.byte	0x3f
	.zero		1


	//   ....[37]....
        /*0d04*/ 	.word	0x000149f0
        /*0d08*/ 	.word	0x00000007
        /*0d0c*/ 	.word	0x00000000
        /*0d10*/ 	.short	0x010a
        /*0d12*/ 	.byte	0x3f
	.zero		1


	//   ....[38]....
        /*0d14*/ 	.word	0x00014a80
        /*0d18*/ 	.word	0x00000007
        /*0d1c*/ 	.word	0x00000000
        /*0d20*/ 	.short	0x010a
        /*0d22*/ 	.byte	0x3f
	.zero		1


	//   ....[39]....
        /*0d24*/ 	.word	0x00014b10
        /*0d28*/ 	.word	0x00000007
        /*0d2c*/ 	.word	0x00000000
        /*0d30*/ 	.short	0x010a
        /*0d32*/ 	.byte	0x3f
	.zero		1


	//   ....[40]....
        /*0d34*/ 	.word	0x00014ba0
        /*0d38*/ 	.word	0x00000007
        /*0d3c*/ 	.word	0x00000000
        /*0d40*/ 	.short	0x010a
        /*0d42*/ 	.byte	0x3f
	.zero		1


	//   ....[41]....
        /*0d44*/ 	.word	0x00014c30
        /*0d48*/ 	.word	0x00000007
        /*0d4c*/ 	.word	0x00000000
        /*0d50*/ 	.short	0x010a
        /*0d52*/ 	.byte	0x3f
	.zero		1


	//   ....[42]....
        /*0d54*/ 	.word	0x00014cc0
        /*0d58*/ 	.word	0x00000007
        /*0d5c*/ 	.word	0x00000000
        /*0d60*/ 	.short	0x010a
        /*0d62*/ 	.byte	0x3f
	.zero		1


	//   ....[43]....
        /*0d64*/ 	.word	0x00014d50
        /*0d68*/ 	.word	0x00000007
        /*0d6c*/ 	.word	0x00000000
        /*0d70*/ 	.short	0x010a
        /*0d72*/ 	.byte	0x3f
	.zero		1


	//   ....[44]....
        /*0d74*/ 	.word	0x00014de0
        /*0d78*/ 	.word	0x00000007
        /*0d7c*/ 	.word	0x00000000
        /*0d80*/ 	.short	0x010a
        /*0d82*/ 	.byte	0x3f
	.zero		1


	//   ....[45]....
        /*0d84*/ 	.word	0x00014e70
        /*0d88*/ 	.word	0x00000007
        /*0d8c*/ 	.word	0x00000000
        /*0d90*/ 	.short	0x010a
        /*0d92*/ 	.byte	0x3f
	.zero		1


	//   ....[46]....
        /*0d94*/ 	.word	0x00014f00
        /*0d98*/ 	.word	0x00000007
        /*0d9c*/ 	.word	0x00000000
        /*0da0*/ 	.short	0x010a
        /*0da2*/ 	.byte	0x3f
	.zero		1


	//   ....[47]....
        /*0da4*/ 	.word	0x00014f90
        /*0da8*/ 	.word	0x00000007
        /*0dac*/ 	.word	0x00000000
        /*0db0*/ 	.short	0x010a
        /*0db2*/ 	.byte	0x3f
	.zero		1


	//   ....[48]....
        /*0db4*/ 	.word	0x00015020
        /*0db8*/ 	.word	0x00000003
        /*0dbc*/ 	.word	0x00000000
        /*0dc0*/ 	.short	0x010a
        /*0dc2*/ 	.byte	0x3f
	.zero		1


	//   ....[49]....
        /*0dc4*/ 	.word	0x00015080
        /*0dc8*/ 	.word	0x00000003
        /*0dcc*/ 	.word	0x00000000
        /*0dd0*/ 	.short	0x010a
        /*0dd2*/ 	.byte	0x3f
	.zero		1


	//   ....[50]....
        /*0dd4*/ 	.word	0x000150e0
        /*0dd8*/ 	.word	0x00000007
        /*0ddc*/ 	.word	0x00000000
        /*0de0*/ 	.short	0x010a
        /*0de2*/ 	.byte	0x3f
	.zero		1


	//   ....[51]....
        /*0de4*/ 	.word	0x000151b0
        /*0de8*/ 	.word	0x00000007
        /*0dec*/ 	.word	0x00000068
        /*0df0*/ 	.short	0x010a
        /*0df2*/ 	.byte	0x3f
	.zero		1


	//   ....[52]....
        /*0df4*/ 	.word	0x00015280
        /*0df8*/ 	.word	0x00000005
        /*0dfc*/ 	.word	0x00000000
        /*0e00*/ 	.short	0x010a
        /*0e02*/ 	.byte	0x3f
	.zero		1


	//   ....[53]....
        /*0e04*/ 	.word	0x000152d0
        /*0e08*/ 	.word	0x00000007
        /*0e0c*/ 	.word	0x00000000
        /*0e10*/ 	.short	0x010a
        /*0e12*/ 	.byte	0x3f
	.zero		1


	//   ....[54]....
        /*0e14*/ 	.word	0x00015320
        /*0e18*/ 	.word	0x00000007
        /*0e1c*/ 	.word	0x00000000
        /*0e20*/ 	.short	0x010a
        /*0e22*/ 	.byte	0x3f
	.zero		1


	//   ....[55]....
        /*0e24*/ 	.word	0x00015370
        /*0e28*/ 	.word	0x00000007
        /*0e2c*/ 	.word	0x00000000
        /*0e30*/ 	.short	0x010a
        /*0e32*/ 	.byte	0x3f
	.zero		1


	//   ....[56]....
        /*0e34*/ 	.word	0x000153c0
        /*0e38*/ 	.word	0x00000007
        /*0e3c*/ 	.word	0x00000000
        /*0e40*/ 	.short	0x010a
        /*0e42*/ 	.byte	0x3f
	.zero		1


	//   ....[57]....
        /*0e44*/ 	.word	0x00015410
        /*0e48*/ 	.word	0x00000007
        /*0e4c*/ 	.word	0x00000000
        /*0e50*/ 	.short	0x010a
        /*0e52*/ 	.byte	0x3f
	.zero		1


	//   ....[58]....
        /*0e54*/ 	.word	0x00015460
        /*0e58*/ 	.word	0x00000007
        /*0e5c*/ 	.word	0x00000000
        /*0e60*/ 	.short	0x010a
        /*0e62*/ 	.byte	0x3f
	.zero		1


	//   ....[59]....
        /*0e64*/ 	.word	0x000154b0
        /*0e68*/ 	.word	0x00000007
        /*0e6c*/ 	.word	0x00000000
        /*0e70*/ 	.short	0x010a
        /*0e72*/ 	.byte	0x3f
	.zero		1


	//   ....[60]....
        /*0e74*/ 	.word	0x00015500
        /*0e78*/ 	.word	0x00000007
        /*0e7c*/ 	.word	0x00000000
        /*0e80*/ 	.short	0x010a
        /*0e82*/ 	.byte	0x3f
	.zero		1


	//   ....[61]....
        /*0e84*/ 	.word	0x00015550
        /*0e88*/ 	.word	0x00000007
        /*0e8c*/ 	.word	0x00000000
        /*0e90*/ 	.short	0x010a
        /*0e92*/ 	.byte	0x3f
	.zero		1


	//   ....[62]....
        /*0e94*/ 	.word	0x000155a0
        /*0e98*/ 	.word	0x00000007
        /*0e9c*/ 	.word	0x00000000
        /*0ea0*/ 	.short	0x010a
        /*0ea2*/ 	.byte	0x3f
	.zero		1


	//   ....[63]....
        /*0ea4*/ 	.word	0x000155f0
        /*0ea8*/ 	.word	0x00000007
        /*0eac*/ 	.word	0x00000000
        /*0eb0*/ 	.short	0x010a
        /*0eb2*/ 	.byte	0x3f
	.zero		1


	//----- nvinfo : EIATTR_NUM_MBARRIERS
	.align		4
.L_37:
        /*0eb4*/ 	.byte	0x03, 0x38
        /*0eb6*/ 	.short	0x001c


	//----- nvinfo : EIATTR_EXIT_INSTR_OFFSETS
	.align		4
        /*0eb8*/ 	.byte	0x04, 0x1c
        /*0eba*/ 	.short	(.L_39 - .L_38)


	//   ....[0]....
.L_38:
        /*0ebc*/ 	.word	0x00000c00


	//   ....[1]....
        /*0ec0*/ 	.word	0x00001490


	//   ....[2]....
        /*0ec4*/ 	.word	0x00013430


	//   ....[3]....
        /*0ec8*/ 	.word	0x00013a50


	//   ....[4]....
        /*0ecc*/ 	.word	0x00015070


	//----- nvinfo : EIATTR_MAX_THREADS
	.align		4
.L_39:
        /*0ed0*/ 	.byte	0x04, 0x05
        /*0ed2*/ 	.short	(.L_41 - .L_40)
.L_40:
        /*0ed4*/ 	.word	0x00000180
        /*0ed8*/ 	.word	0x00000001
        /*0edc*/ 	.word	0x00000001


	//----- nvinfo : EIATTR_CRS_STACK_SIZE
	.align		4
.L_41:
        /*0ee0*/ 	.byte	0x04, 0x1e
        /*0ee2*/ 	.short	(.L_43 - .L_42)
.L_42:
        /*0ee4*/ 	.word	0x00000000


	//----- nvinfo : EIATTR_CBANK_PARAM_SIZE
	.align		4
.L_43:
        /*0ee8*/ 	.byte	0x03, 0x19
        /*0eea*/ 	.short	0x0470


	//----- nvinfo : EIATTR_PARAM_CBANK
	.align		4
        /*0eec*/ 	.byte	0x04, 0x0a
        /*0eee*/ 	.short	(.L_45 - .L_44)
	.align		4
.L_44:
        /*0ef0*/ 	.word	index@(.nv.constant0._ZN7cutlass13device_kernelINS_4gemm6kernel13GemmUniversalIN4cute5tupleIJiiiiEEENS1_10collective13CollectiveMmaINS1_34MainloopSm90TmaGmmaWarpSpecializedILi13ENS5_IJNS4_1CILi2EEENSA_ILi1EEESC_EEENS1_35KernelTmaWarpSpecializedCooperativeEEENS5_IJNSA_ILi384EEENSA_ILi160EEENSA_ILi16EEEEEENS_10bfloat16_tENS5_IJlSC_lEEESK_SL_NS4_8TiledMMAINS4_8MMA_AtomIJNS4_4SM904GMMA27MMA_64x32x16_F32BF16BF16_SSILNSP_5MajorE0ELSR_0ELNSP_7ScaleInE1ELSS_1EEEEEENS4_6LayoutISD_NS5_IJSC_NSA_ILi0EEESW_EEEEENS5_IJNS4_10UnderscoreESZ_SZ_EEEEENS4_13SM90_TMA_LOADENS4_14ComposedLayoutINS4_7SwizzleILi1ELi4ELi3EEENS4_18smem_ptr_flag_bitsILi16EEENSV_INS5_IJNSA_ILi8EEESI_EEENS5_IJSI_SC_EEEEEEEvNS4_8identityENS4_23SM90_TMA_LOAD_MULTICASTES1C_vS1D_EENS_8epilogue10collective6detail29Sm90TmaWarpSpecializedAdapterINS1H_15DefaultEpilogueISK_SL_SL_NS1G_6thread17LinearCombinationISK_Li1EffLNS1L_9ScaleType4KindE0ELNS_15FloatRoundStyleE2ESK_EENS1_15EpilogueDefaultEEEEEvvEEEEvNT_6ParamsE)
        /*0ef4*/ 	.short	0x0210
        /*0ef6*/ 	.short	0x0470


	//----- nvinfo : EIATTR_SW_WAR
	.align		4
.L_45:
        /*0ef8*/ 	.byte	0x04, 0x36
        /*0efa*/ 	.short	(.L_47 - .L_46)
.L_46:
        /*0efc*/ 	.word	0x00000008
.L_47:


//--------------------- .nv.callgraph             --------------------------
	.section	.nv.callgraph,"",@"SHT_CUDA_CALLGRAPH"
	.align	4
	.sectionentsize	8
	.align		4
        /*0000*/ 	.word	0x00000000
	.align		4
        /*0004*/ 	.word	0xffffffff
	.align		4
        /*0008*/ 	.word	index@(_ZN7cutlass13device_kernelINS_4gemm6kernel13GemmUniversalIN4cute5tupleIJiiiiEEENS1_10collective13CollectiveMmaINS1_34MainloopSm90TmaGmmaWarpSpecializedILi13ENS5_IJNS4_1CILi2EEENSA_ILi1EEESC_EEENS1_35KernelTmaWarpSpecializedCooperativeEEENS5_IJNSA_ILi384EEENSA_ILi160EEENSA_ILi16EEEEEENS_10bfloat16_tENS5_IJlSC_lEEESK_SL_NS4_8TiledMMAINS4_8MMA_AtomIJNS4_4SM904GMMA27MMA_64x32x16_F32BF16BF16_SSILNSP_5MajorE0ELSR_0ELNSP_7ScaleInE1ELSS_1EEEEEENS4_6LayoutISD_NS5_IJSC_NSA_ILi0EEESW_EEEEENS5_IJNS4_10UnderscoreESZ_SZ_EEEEENS4_13SM90_TMA_LOADENS4_14ComposedLayoutINS4_7SwizzleILi1ELi4ELi3EEENS4_18smem_ptr_flag_bitsILi16EEENSV_INS5_IJNSA_ILi8EEESI_EEENS5_IJSI_SC_EEEEEEEvNS4_8identityENS4_23SM90_TMA_LOAD_MULTICASTES1C_vS1D_EENS_8epilogue10collective6detail29Sm90TmaWarpSpecializedAdapterINS1H_15DefaultEpilogueISK_SL_SL_NS1G_6thread17LinearCombinationISK_Li1EffLNS1L_9ScaleType4KindE0ELNS_15FloatRoundStyleE2ESK_EENS1_15EpilogueDefaultEEEEEvvEEEEvNT_6ParamsE)
	.align		4
        /*000c*/ 	.word	index@(__assertfail)
	.align		4
        /*0010*/ 	.word	0x00000000
	.align		4
        /*0014*/ 	.word	0xfffffffe
	.align		4
        /*0018*/ 	.word	0x00000000
	.align		4
        /*001c*/ 	.word	0xfffffffd
	.align		4
        /*0020*/ 	.word	0x00000000
	.align		4
        /*0024*/ 	.word	0xfffffffc


//--------------------- .nv.constant4             --------------------------
	.section	.nv.constant4,"a",@progbits
	.align	8
	.align		8
.nv.constant4:
        /*0000*/ 	.dword	__assertfail
	.align		8
        /*0008*/ 	.dword	__unnamed_1
	.align		8
        /*0010*/ 	.dword	_ZN40_INTERNAL_645a5b12_4_k_cu_12f649a5_145144cuda3std3__45__cpo5beginE
	.align		8
        /*0018*/ 	.dword	_ZN40_INTERNAL_645a5b12_4_k_cu_12f649a5_145144cuda3std3__45__cpo3endE
	.align		8
        /*0020*/ 	.dword	_ZN40_INTERNAL_645a5b12_4_k_cu_12f649a5_145144cuda3std3__45__cpo6cbeginE
	.align		8
        /*0028*/ 	.dword	_ZN40_INTERNAL_645a5b12_4_k_cu_12f649a5_145144cuda3std3__45__cpo4cendE
	.align		8
        /*0030*/ 	.dword	_ZN40_INTERNAL_645a5b12_4_k_cu_12f649a5_145144cuda3std3__442_GLOBAL__N__645a5b12_4_k_cu_12f649a5_145146ignoreE
	.align		8
        /*0038*/ 	.dword	_ZN40_INTERNAL_645a5b12_4_k_cu_12f649a5_145144cuda3std3__419piecewise_constructE
	.align		8
        /*0040*/ 	.dword	_ZN40_INTERNAL_645a5b12_4_k_cu_12f649a5_145144cuda3std3__48in_placeE
	.align		8
        /*0048*/ 	.dword	_ZN40_INTERNAL_645a5b12_4_k_cu_12f649a5_145144cuda3std6ranges3__45__cpo4swapE
	.align		8
        /*0050*/ 	.dword	_ZN40_INTERNAL_645a5b12_4_k_cu_12f649a5_145144cuda3std6ranges3__45__cpo9iter_moveE
	.align		8
        /*0058*/ 	.dword	_ZN40_INTERNAL_645a5b12_4_k_cu_12f649a5_145144cute7productE
	.align		8
        /*0060*/ 	.dword	_ZN40_INTERNAL_645a5b12_4_k_cu_12f649a5_145144cute1_E
	.align		8
        /*0068*/ 	.dword	$str$22
	.align		8
        /*0070*/ 	.dword	$str$23


//--------------------- .text._ZN7cutlass13device_kernelINS_4gemm6kernel13GemmUniversalIN4cute5tupleIJiiiiEEENS1_10collective13CollectiveMmaINS1_34MainloopSm90TmaGmmaWarpSpecializedILi13ENS5_IJNS4_1CILi2EEENSA_ILi1EEESC_EEENS1_35KernelTmaWarpSpecializedCooperativeEEENS5_IJNSA_ILi384EEENSA_ILi160EEENSA_ILi16EEEEEENS_10bfloat16_tENS5_IJlSC_lEEESK_SL_NS4_8TiledMMAINS4_8MMA_AtomIJNS4_4SM904GMMA27MMA_64x32x16_F32BF16BF16_SSILNSP_5MajorE0ELSR_0ELNSP_7ScaleInE1ELSS_1EEEEEENS4_6LayoutISD_NS5_IJSC_NSA_ILi0EEESW_EEEEENS5_IJNS4_10UnderscoreESZ_SZ_EEEEENS4_13SM90_TMA_LOADENS4_14ComposedLayoutINS4_7SwizzleILi1ELi4ELi3EEENS4_18smem_ptr_flag_bitsILi16EEENSV_INS5_IJNSA_ILi8EEESI_EEENS5_IJSI_SC_EEEEEEEvNS4_8identityENS4_23SM90_TMA_LOAD_MULTICASTES1C_vS1D_EENS_8epilogue10collective6detail29Sm90TmaWarpSpecializedAdapterINS1H_15DefaultEpilogueISK_SL_SL_NS1G_6thread17LinearCombinationISK_Li1EffLNS1L_9ScaleType4KindE0ELNS_15FloatRoundStyleE2ESK_EENS1_15EpilogueDefaultEEEEEvvEEEEvNT_6ParamsE --------------------------
	.section	.text._ZN7cutlass13device_kernelINS_4gemm6kernel13GemmUniversalIN4cute5tupleIJiiiiEEENS1_10collective13CollectiveMmaINS1_34MainloopSm90TmaGmmaWarpSpecializedILi13ENS5_IJNS4_1CILi2EEENSA_ILi1EEESC_EEENS1_35KernelTmaWarpSpecializedCooperativeEEENS5_IJNSA_ILi384EEENSA_ILi160EEENSA_ILi16EEEEEENS_10bfloat16_tENS5_IJlSC_lEEESK_SL_NS4_8TiledMMAINS4_8MMA_AtomIJNS4_4SM904GMMA27MMA_64x32x16_F32BF16BF16_SSILNSP_5MajorE0ELSR_0ELNSP_7ScaleInE1ELSS_1EEEEEENS4_6LayoutISD_NS5_IJSC_NSA_ILi0EEESW_EEEEENS5_IJNS4_10UnderscoreESZ_SZ_EEEEENS4_13SM90_TMA_LOADENS4_14ComposedLayoutINS4_7SwizzleILi1ELi4ELi3EEENS4_18smem_ptr_flag_bitsILi16EEENSV_INS5_IJNSA_ILi8EEESI_EEENS5_IJSI_SC_EEEEEEEvNS4_8identityENS4_23SM90_TMA_LOAD_MULTICASTES1C_vS1D_EENS_8epilogue10collective6detail29Sm90TmaWarpSpecializedAdapterINS1H_15DefaultEpilogueISK_SL_SL_NS1G_6thread17LinearCombinationISK_Li1EffLNS1L_9ScaleType4KindE0ELNS_15FloatRoundStyleE2ESK_EENS1_15EpilogueDefaultEEEEEvvEEEEvNT_6ParamsE,"ax",@progbits
	.align	128
.text._ZN7cutlass13device_kernelINS_4gemm6kernel13GemmUniversalIN4cute5tupleIJiiiiEEENS1_10collective13CollectiveMmaINS1_34MainloopSm90TmaGmmaWarpSpecializedILi13ENS5_IJNS4_1CILi2EEENSA_ILi1EEESC_EEENS1_35KernelTmaWarpSpecializedCooperativeEEENS5_IJNSA_ILi384EEENSA_ILi160EEENSA_ILi16EEEEEENS_10bfloat16_tENS5_IJlSC_lEEESK_SL_NS4_8TiledMMAINS4_8MMA_AtomIJNS4_4SM904GMMA27MMA_64x32x16_F32BF16BF16_SSILNSP_5MajorE0ELSR_0ELNSP_7ScaleInE1ELSS_1EEEEEENS4_6LayoutISD_NS5_IJSC_NSA_ILi0EEESW_EEEEENS5_IJNS4_10UnderscoreESZ_SZ_EEEEENS4_13SM90_TMA_LOADENS4_14ComposedLayoutINS4_7SwizzleILi1ELi4ELi3EEENS4_18smem_ptr_flag_bitsILi16EEENSV_INS5_IJNSA_ILi8EEESI_EEENS5_IJSI_SC_EEEEEEEvNS4_8identityENS4_23SM90_TMA_LOAD_MULTICASTES1C_vS1D_EENS_8epilogue10collective6detail29Sm90TmaWarpSpecializedAdapterINS1H_15DefaultEpilogueISK_SL_SL_NS1G_6thread17LinearCombinationISK_Li1EffLNS1L_9ScaleType4KindE0ELNS_15FloatRoundStyleE2ESK_EENS1_15EpilogueDefaultEEEEEvvEEEEvNT_6ParamsE:
        .type           _ZN7cutlass13device_kernelINS_4gemm6kernel13GemmUniversalIN4cute5tupleIJiiiiEEENS1_10collective13CollectiveMmaINS1_34MainloopSm90TmaGmmaWarpSpecializedILi13ENS5_IJNS4_1CILi2EEENSA_ILi1EEESC_EEENS1_35KernelTmaWarpSpecializedCooperativeEEENS5_IJNSA_ILi384EEENSA_ILi160EEENSA_ILi16EEEEEENS_10bfloat16_tENS5_IJlSC_lEEESK_SL_NS4_8TiledMMAINS4_8MMA_AtomIJNS4_4SM904GMMA27MMA_64x32x16_F32BF16BF16_SSILNSP_5MajorE0ELSR_0ELNSP_7ScaleInE1ELSS_1EEEEEENS4_6LayoutISD_NS5_IJSC_NSA_ILi0EEESW_EEEEENS5_IJNS4_10UnderscoreESZ_SZ_EEEEENS4_13SM90_TMA_LOADENS4_14ComposedLayoutINS4_7SwizzleILi1ELi4ELi3EEENS4_18smem_ptr_flag_bitsILi16EEENSV_INS5_IJNSA_ILi8EEESI_EEENS5_IJSI_SC_EEEEEEEvNS4_8identityENS4_23SM90_TMA_LOAD_MULTICASTES1C_vS1D_EENS_8epilogue10collective6detail29Sm90TmaWarpSpecializedAdapterINS1H_15DefaultEpilogueISK_SL_SL_NS1G_6thread17LinearCombinationISK_Li1EffLNS1L_9ScaleType4KindE0ELNS_15FloatRoundStyleE2ESK_EENS1_15EpilogueDefaultEEEEEvvEEEEvNT_6ParamsE,@function
        .size           _ZN7cutlass13device_kernelINS_4gemm6kernel13GemmUniversalIN4cute5tupleIJiiiiEEENS1_10collective13CollectiveMmaINS1_34MainloopSm90TmaGmmaWarpSpecializedILi13ENS5_IJNS4_1CILi2EEENSA_ILi1EEESC_EEENS1_35KernelTmaWarpSpecializedCooperativeEEENS5_IJNSA_ILi384EEENSA_ILi160EEENSA_ILi16EEEEEENS_10bfloat16_tENS5_IJlSC_lEEESK_SL_NS4_8TiledMMAINS4_8MMA_AtomIJNS4_4SM904GMMA27MMA_64x32x16_F32BF16BF16_SSILNSP_5MajorE0ELSR_0ELNSP_7ScaleInE1ELSS_1EEEEEENS4_6LayoutISD_NS5_IJSC_NSA_ILi0EEESW_EEEEENS5_IJNS4_10UnderscoreESZ_SZ_EEEEENS4_13SM90_TMA_LOADENS4_14ComposedLayoutINS4_7SwizzleILi1ELi4ELi3EEENS4_18smem_ptr_flag_bitsILi16EEENSV_INS5_IJNSA_ILi8EEESI_EEENS5_IJSI_SC_EEEEEEEvNS4_8identityENS4_23SM90_TMA_LOAD_MULTICASTES1C_vS1D_EENS_8epilogue10collective6detail29Sm90TmaWarpSpecializedAdapterINS1H_15DefaultEpilogueISK_SL_SL_NS1G_6thread17LinearCombinationISK_Li1EffLNS1L_9ScaleType4KindE0ELNS_15FloatRoundStyleE2ESK_EENS1_15EpilogueDefaultEEEEEvvEEEEvNT_6ParamsE,(.L_x_564 - _ZN7cutlass13device_kernelINS_4gemm6kernel13GemmUniversalIN4cute5tupleIJiiiiEEENS1_10collective13CollectiveMmaINS1_34MainloopSm90TmaGmmaWarpSpecializedILi13ENS5_IJNS4_1CILi2EEENSA_ILi1EEESC_EEENS1_35KernelTmaWarpSpecializedCooperativeEEENS5_IJNSA_ILi384EEENSA_ILi160EEENSA_ILi16EEEEEENS_10bfloat16_tENS5_IJlSC_lEEESK_SL_NS4_8TiledMMAINS4_8MMA_AtomIJNS4_4SM904GMMA27MMA_64x32x16_F32BF16BF16_SSILNSP_5MajorE0ELSR_0ELNSP_7ScaleInE1ELSS_1EEEEEENS4_6LayoutISD_NS5_IJSC_NSA_ILi0EEESW_EEEEENS5_IJNS4_10UnderscoreESZ_SZ_EEEEENS4_13SM90_TMA_LOADENS4_14ComposedLayoutINS4_7SwizzleILi1ELi4ELi3EEENS4_18smem_ptr_flag_bitsILi16EEENSV_INS5_IJNSA_ILi8EEESI_EEENS5_IJSI_SC_EEEEEEEvNS4_8identityENS4_23SM90_TMA_LOAD_MULTICASTES1C_vS1D_EENS_8epilogue10collective6detail29Sm90TmaWarpSpecializedAdapterINS1H_15DefaultEpilogueISK_SL_SL_NS1G_6thread17LinearCombinationISK_Li1EffLNS1L_9ScaleType4KindE0ELNS_15FloatRoundStyleE2ESK_EENS1_15EpilogueDefaultEEEEEvvEEEEvNT_6ParamsE)
        .other          _ZN7cutlass13device_kernelINS_4gemm6kernel13GemmUniversalIN4cute5tupleIJiiiiEEENS1_10collective13CollectiveMmaINS1_34MainloopSm90TmaGmmaWarpSpecializedILi13ENS5_IJNS4_1CILi2EEENSA_ILi1EEESC_EEENS1_35KernelTmaWarpSpecializedCooperativeEEENS5_IJNSA_ILi384EEENSA_ILi160EEENSA_ILi16EEEEEENS_10bfloat16_tENS5_IJlSC_lEEESK_SL_NS4_8TiledMMAINS4_8MMA_AtomIJNS4_4SM904GMMA27MMA_64x32x16_F32BF16BF16_SSILNSP_5MajorE0ELSR_0ELNSP_7ScaleInE1ELSS_1EEEEEENS4_6LayoutISD_NS5_IJSC_NSA_ILi0EEESW_EEEEENS5_IJNS4_10UnderscoreESZ_SZ_EEEEENS4_13SM90_TMA_LOADENS4_14ComposedLayoutINS4_7SwizzleILi1ELi4ELi3EEENS4_18smem_ptr_flag_bitsILi16EEENSV_INS5_IJNSA_ILi8EEESI_EEENS5_IJSI_SC_EEEEEEEvNS4_8identityENS4_23SM90_TMA_LOAD_MULTICASTES1C_vS1D_EENS_8epilogue10collective6detail29Sm90TmaWarpSpecializedAdapterINS1H_15DefaultEpilogueISK_SL_SL_NS1G_6thread17LinearCombinationISK_Li1EffLNS1L_9ScaleType4KindE0ELNS_15FloatRoundStyleE2ESK_EENS1_15EpilogueDefaultEEEEEvvEEEEvNT_6ParamsE,@"STO_CUDA_ENTRY STV_DEFAULT"
_ZN7cutlass13device_kernelINS_4gemm6kernel13GemmUniversalIN4cute5tupleIJiiiiEEENS1_10collective13CollectiveMmaINS1_34MainloopSm90TmaGmmaWarpSpecializedILi13ENS5_IJNS4_1CILi2EEENSA_ILi1EEESC_EEENS1_35KernelTmaWarpSpecializedCooperativeEEENS5_IJNSA_ILi384EEENSA_ILi160EEENSA_ILi16EEEEEENS_10bfloat16_tENS5_IJlSC_lEEESK_SL_NS4_8TiledMMAINS4_8MMA_AtomIJNS4_4SM904GMMA27MMA_64x32x16_F32BF16BF16_SSILNSP_5MajorE0ELSR_0ELNSP_7ScaleInE1ELSS_1EEEEEENS4_6LayoutISD_NS5_IJSC_NSA_ILi0EEESW_EEEEENS5_IJNS4_10UnderscoreESZ_SZ_EEEEENS4_13SM90_TMA_LOADENS4_14ComposedLayoutINS4_7SwizzleILi1ELi4ELi3EEENS4_18smem_ptr_flag_bitsILi16EEENSV_INS5_IJNSA_ILi8EEESI_EEENS5_IJSI_SC_EEEEEEEvNS4_8identityENS4_23SM90_TMA_LOAD_MULTICASTES1C_vS1D_EENS_8epilogue10collective6detail29Sm90TmaWarpSpecializedAdapterINS1H_15DefaultEpilogueISK_SL_SL_NS1G_6thread17LinearCombinationISK_Li1EffLNS1L_9ScaleType4KindE0ELNS_15FloatRoundStyleE2ESK_EENS1_15EpilogueDefaultEEEEEvvEEEEvNT_6ParamsE:
[----:B------:R-:W0:Y:S02]  /*0000*/  LDC R1, c[0x0][0x28] ;  /* 0x00000a00ff017b82 */ /* 0x000e240000000800 */
[----:B0-----:R-:W-:Y:S01]  /*0010*/  VIADD R1, R1, 0xffffff10 ;  /* 0xffffff1001017836 */ /* 0x001fe20000000000 */
[----:B------:R-:W0:Y:S01]  /*0020*/  S2R R4, SR_TID.X ;  /* 0x0000000000047919 */ /* 0x000e220000002100 */
[----:B------:R-:W-:Y:S01]  /*0030*/  ELECT P0, URZ, PT ;  /* 0x00000000003f782f */ /* 0x000fe20003800000 */
[----:B------:R-:W-:Y:S01]  /*0040*/  BSSY B0, `(.L_x_0) ;  /* 0x0000015000007945 */ /* 0x000fe20003800000 */
[--C-:B0-----:R-:W-:Y:S02]  /*0050*/  SHF.R.U32.HI R0, RZ, 0x5, R4.reuse ;  /* 0x00000005ff007819 */ /* 0x101fe40000011604 */
[----:B------:R-:W-:-:S03]  /*0060*/  SHF.R.U32.HI R2, RZ, 0x7, R4 ;  /* 0x00000007ff027819 */ /* 0x000fc60000011604 */
[----:B------:R-:W0:Y:S04]  /*0070*/  SHFL.IDX PT, R3, R0, RZ, 0x1f ;  /* 0x00001fff00037589 */ /* 0x000e2800000e0000 */
[----:B------:R-:W1:Y:S01]  /*0080*/  SHFL.IDX PT, R2, R2, RZ, 0x1f ;  /* 0x00001fff02027589 */ /* 0x000e6200000e0000 */
[----:B0-----:R-:W-:Y:S02]  /*0090*/  R2UR UR9, R3 ;  /* 0x00000000030972ca */ /* 0x001fe400000e0000 */
[----:B-1----:R-:W-:-:S11]  /*00a0*/  R2UR UR5, R2 ;  /* 0x00000000020572ca */ /* 0x002fd600000e0000 */
[----:B------:R-:W-:Y:S02]  /*00b0*/  USHF.R.S32.HI UR4, URZ, 0x1f, UR9 ;  /* 0x0000001f3f047899 */ /* 0x000fe40008011409 */
[----:B------:R-:W-:Y:S02]  /*00c0*/  ISETP.NE.OR P0, PT, RZ, UR9, !P0 ;  /* 0x00000009ff007c0c */ /* 0x000fe4000c705670 */
[----:B------:R-:W-:-:S04]  /*00d0*/  ULEA.HI UR4, UR4, UR9, URZ, 0x2 ;  /* 0x0000000904047291 */ /* 0x000fc8000f8f103f */
[----:B------:R-:W-:-:S04]  /*00e0*/  ULOP3.LUT UR4, UR4, 0xfffffffc, URZ, 0xc0, !UPT ;  /* 0xfffffffc04047892 */ /* 0x000fc8000f8ec03f */
[----:B------:R-:W-:-:S03]  /*00f0*/  UIADD3 UR9, UR9, -UR4, URZ ;  /* 0x8000000409097290 */ /* 0x000fc6000fffe03f */
[----:B------:R-:W-:Y:S09]  /*0100*/  @P0 BRA `(.L_x_1) ;  /* 0x0000000000200947 */ /* 0x000ff20003800000 */
[----:B------:R-:W-:Y:S02]  /*0110*/  ULDC.64 UR6, c[0x0][0x198] ;  /* 0x0000660000067ab9 */ /* 0x000fe40000000a00 */
[----:B------:R-:W-:Y:S02]  /*0120*/  UIADD3 UR10, UP0, UR6, 0xf0, URZ ;  /* 0x000000f0060a7890 */ /* 0x000fe4000ff1e03f */
[----:B------:R-:W-:Y:S02]  /*0130*/  UIADD3 UR6, UP1, UR6, 0x1f0, URZ ;  /* 0x000001f006067890 */ /* 0x000fe4000ff3e03f */
[----:B------:R-:W-:Y:S02]  /*0140*/  UIADD3.X UR11, URZ, UR7, URZ, UP0, !UPT ;  /* 0x000000073f0b7290 */ /* 0x000fe400087fe43f */
[----:B------:R-:W-:-:S07]  /*0150*/  UIADD3.X UR7, URZ, UR7, URZ, UP1, !UPT ;  /* 0x000000073f077290 */ /* 0x000fce0008ffe43f */
[----:B------:R0:W-:Y:S02]  /*0160*/  UTMACCTL.PF [UR10] ;  /* 0x000000000a0079b9 */ /* 0x0001e40008040000 */
[----:B------:R0:W-:Y:S02]  /*0170*/  UTMACCTL.PF [UR6] ;  /* 0x00000000060079b9 */ /* 0x0001e40008040000 */
[----:B0-----:R-:W-:Y:S01]  /*0180*/  NOP ;  /* 0x0000000000007918 */ /* 0x001fe20000000000 */
.L_x_1:
[----:B------:R-:W-:Y:S05]  /*0190*/  BSYNC B0 ;  /* 0x0000000000007941 */ /* 0x000fea0003800000 */
.L_x_0:
[----:B------:R-:W0:Y:S01]  /*01a0*/  SHFL.IDX PT, R2, R0, RZ, 0x1f ;  /* 0x00001fff00027589 */ /* 0x000e2200000e0000 */
[----:B------:R-:W-:Y:S01]  /*01b0*/  UISETP.NE.AND UP0, UPT, UR9, 0x3, UPT ;  /* 0x000000030900788c */ /* 0x000fe2000bf05270 */
[----:B------:R-:W-:Y:S01]  /*01c0*/  ISETP.NE.AND P1, PT, RZ, UR5, PT ;  /* 0x00000005ff007c0c */ /* 0x000fe2000bf25270 */
[----:B------:R-:W-:Y:S02]  /*01d0*/  UIADD3 UR16, UR5, -0x1, URZ ;  /* 0xffffffff05107890 */ /* 0x000fe4000fffe03f */
[----:B------:R-:W-:Y:S02]  /*01e0*/  UISETP.EQ.OR UP0, UPT, UR9, URZ, !UP0 ;  /* 0x0000003f0900728c */ /* 0x000fe4000c702670 */
[----:B------:R-:W-:Y:S02]  /*01f0*/  UISETP.GE.U32.AND UP1, UPT, UR16, 0x2, UPT ;  /* 0x000000021000788c */ /* 0x000fe4000bf26070 */
[----:B------:R-:W-:-:S04]  /*0200*/  UISETP.EQ.AND UP0, UPT, UR5, URZ, UP0 ;  /* 0x0000003f0500728c */ /* 0x000fc80008702270 */
[----:B------:R-:W-:-:S04]  /*0210*/  USEL UR38, URZ, 0x1, !UP0 ;  /* 0x000000013f267887 */ /* 0x000fc8000c000000 */
[----:B------:R-:W-:Y:S01]  /*0220*/  USEL UR38, UR38, 0x2, UP1 ;  /* 0x0000000226267887 */ /* 0x000fe20008800000 */
[----:B0-----:R-:W-:-:S13]  /*0230*/  ISETP.NE.AND P0, PT, R2, RZ, PT ;  /* 0x000000ff0200720c */ /* 0x001fda0003f05270 */
[----:B------:R-:W-:Y:S05]  /*0240*/  @P0 BRA `(.L_x_2) ;  /* 0x0000000000ac0947 */ /* 0x000fea0003800000 */
[----:B------:R-:W-:Y:S01]  /*0250*/  ELECT P0, URZ, PT ;  /* 0x00000000003f782f */ /* 0x000fe20003800000 */
[----:B------:R-:W-:-:S12]  /*0260*/  BSSY B0, `(.L_x_2) ;  /* 0x0000029000007945 */ /* 0x000fd80003800000 */
[----:B------:R-:W-:Y:S05]  /*0270*/  @!P0 BRA `(.L_x_3) ;  /* 0x00000000009c8947 */ /* 0x000fea0003800000 */
[----:B------:R-:W0:Y:S01]  /*0280*/  S2UR UR8, SR_CgaCtaId ;  /* 0x00000000000879c3 */ /* 0x000e220000008800 */
[----:B------:R-:W-:Y:S01]  /*0290*/  UMOV UR4, 0x400 ;  /* 0x0000040000047882 */ /* 0x000fe20000000000 */
[----:B------:R-:W-:Y:S01]  /*02a0*/  UMOV UR5, 0x1 ;  /* 0x0000000100057882 */ /* 0x000fe20000000000 */
[----:B------:R-:W-:Y:S02]  /*02b0*/  UMOV UR6, 0x4 ;  /* 0x0000000400067882 */ /* 0x000fe40000000000 */
[----:B------:R-:W-:-:S04]  /*02c0*/  UIADD3 UR6, -UR6, 0x100000, URZ ;  /* 0x0010000006067890 */ /* 0x000fc8000fffe13f */
[----:B------:R-:W-:Y:S02]  /*02d0*/  USHF.L.U32 UR7, UR6, 0xb, URZ ;  /* 0x0000000b06077899 */ /* 0x000fe4000800063f */
[----:B------:R-:W-:Y:S02]  /*02e0*/  USHF.L.U32 UR6, UR6, 0x1, URZ ;  /* 0x0000000106067899 */ /* 0x000fe4000800063f */
[----:B0-----:R-:W-:Y:S02]  /*02f0*/  ULEA UR8, UR8, UR4, 0x18 ;  /* 0x0000000408087291 */ /* 0x001fe4000f8ec03f */
[----:B------:R-:W-:-:S04]  /*0300*/  UIADD3 UR4, -UR5, 0x100000, URZ ;  /* 0x0010000005047890 */ /* 0x000fc8000fffe13f */
[----:B------:R-:W-:Y:S02]  /*0310*/  USHF.L.U32 UR5, UR4, 0xb, URZ ;  /* 0x0000000b04057899 */ /* 0x000fe4000800063f */
[----:B------:R-:W-:Y:S01]  /*0320*/  USHF.L.U32 UR4, UR4, 0x1, URZ ;  /* 0x0000000104047899 */ /* 0x000fe2000800063f */
[----:B------:R-:W0:Y:S11]  /*0330*/  FENCE.VIEW.ASYNC.S ;  /* 0x00000000000073c6 */ /* 0x000e360000000000 */
[----:B0-----:R0:W1:Y:S01]  /*0340*/  SYNCS.EXCH.64 URZ, [UR8], UR4 ;  /* 0x00000004083f75b2 */ /* 0x0010620008000100 */
[----:B------:R0:W2:Y:S01]  /*0350*/  SYNCS.EXCH.64 URZ, [UR8+0x68], UR6 ;  /* 0x00006806083f75b2 */ /* 0x0000a20008000100 */
[----:B------:R0:W3:Y:S01]  /*0360*/  SYNCS.EXCH.64 URZ, [UR8+0x8], UR4 ;  /* 0x00000804083f75b2 */ /* 0x0000e20008000100 */
[----:B------:R0:W4:Y:S01]  /*0370*/  SYNCS.EXCH.64 URZ, [UR8+0x70], UR6 ;  /* 0x00007006083f75b2 */ /* 0x0001220008000100 */
[----:B------:R0:W0:Y:S01]  /*0380*/  SYNCS.EXCH.64 URZ, [UR8+0x10], UR4 ;  /* 0x00001004083f75b2 */ /* 0x0000220008000100 */
        /* <DEDUP_REMOVED lines=21> */
[----:B-123--:R-:W-:Y:S01]  /*04e0*/  NOP ;  /* 0x0000000000007918 */ /* 0x00efe20000000000 */
.L_x_3:
[----:B0-----:R-:W-:Y:S05]  /*04f0*/  BSYNC B0 ;  /* 0x0000000000007941 */ /* 0x001fea0003800000 */
.L_x_2:
[----:B------:R-:W0:Y:S01]  /*0500*/  S2UR UR13, SR_CTAID.X ;  /* 0x00000000000d79c3 */ /* 0x000e220000002500 */
[----:B------:R-:W-:Y:S01]  /*0510*/  SHF.R.S32.HI R3, RZ, 0x1f, R4 ;  /* 0x0000001fff037819 */ /* 0x000fe20000011404 */
[----:B------:R1:W2:Y:S01]  /*0520*/  SHFL.IDX PT, R6, R0, RZ, 0x1f ;  /* 0x00001fff00067589 */ /* 0x0002a200000e0000 */
[----:B------:R-:W-:Y:S01]  /*0530*/  ULDC UR4, c[0x0][0x150] ;  /* 0x0000540000047ab9 */ /* 0x000fe20000000800 */
[----:B------:R-:W-:Y:S02]  /*0540*/  ELECT P0, URZ, PT ;  /* 0x00000000003f782f */ /* 0x000fe40003800000 */
[----:B------:R-:W-:Y:S01]  /*0550*/  LEA.HI R3, R3, R4, RZ, 0x7 ;  /* 0x0000000403037211 */ /* 0x000fe200078f38ff */
[----:B------:R-:W-:Y:S01]  /*0560*/  ULDC UR5, c[0x0][0x154] ;  /* 0x0000550000057ab9 */ /* 0x000fe20000000800 */
[----:B------:R-:W-:Y:S01]  /*0570*/  SHF.R.S32.HI R7, RZ, 0x1f, R2 ;  /* 0x0000001fff077819 */ /* 0x000fe20000011402 */
[----:B------:R-:W3:Y:S01]  /*0580*/  S2UR UR10, SR_CTAID.Y ;  /* 0x00000000000a79c3 */ /* 0x000ee20000002600 */
[----:B------:R-:W-:Y:S01]  /*0590*/  LOP3.LUT R3, R3, 0xffffff80, RZ, 0xc0, !PT ;  /* 0xffffff8003037812 */ /* 0x000fe200078ec0ff */
[----:B------:R-:W-:Y:S01]  /*05a0*/  ULDC UR8, c[0x0][0x144] ;  /* 0x0000510000087ab9 */ /* 0x000fe20000000800 */
[----:B------:R-:W-:Y:S01]  /*05b0*/  LEA.HI R7, R7, R2, RZ, 0x2 ;  /* 0x0000000207077211 */ /* 0x000fe200078f10ff */
[----:B------:R-:W-:Y:S01]  /*05c0*/  NOP ;  /* 0x0000000000007918 */ /* 0x000fe20000000000 */
[----:B------:R-:W-:Y:S01]  /*05d0*/  NOP ;  /* 0x0000000000007918 */ /* 0x000fe20000000000 */
[----:B------:R-:W-:Y:S01]  /*05e0*/  IMAD.IADD R3, R4, 0x1, -R3 ;  /* 0x0000000104037824 */ /* 0x000fe200078e0a03 */
[----:B------:R-:W-:Y:S01]  /*05f0*/  LOP3.LUT R7, R7, 0x3ffffffc, RZ, 0xc0, !PT ;  /* 0x3ffffffc07077812 */ /* 0x000fe200078ec0ff */
[----:B------:R-:W-:Y:S01]  /*0600*/  ULDC UR11, c[0x0][0x148] ;  /* 0x00005200000b7ab9 */ /* 0x000fe20000000800 */
[----:B------:R-:W-:-:S02]  /*0610*/  IMAD.MOV.U32 R17, RZ, RZ, 0x1 ;  /* 0x00000001ff117424 */ /* 0x000fc400078e00ff */
[----:B------:R-:W-:Y:S01]  /*0620*/  SHF.R.S32.HI R4, RZ, 0x1f, R3 ;  /* 0x0000001fff047819 */ /* 0x000fe20000011403 */
[----:B------:R-:W-:-:S03]  /*0630*/  IMAD.IADD R2, R2, 0x1, -R7 ;  /* 0x0000000102027824 */ /* 0x000fc600078e0a07 */
[----:B------:R-:W-:Y:S02]  /*0640*/  LEA.HI R4, R4, R3, RZ, 0x3 ;  /* 0x0000000304047211 */ /* 0x000fe400078f18ff */
[----:B0-----:R-:W-:Y:S02]  /*0650*/  I2FP.F32.U32 R5, UR13 ;  /* 0x0000000d00057c45 */ /* 0x001fe40008201000 */
[--C-:B-1----:R-:W-:Y:S02]  /*0660*/  SHF.R.S32.HI R0, RZ, 0x3, R4.reuse ;  /* 0x00000003ff007819 */ /* 0x102fe40000011404 */
[----:B--2---:R-:W-:Y:S01]  /*0670*/  ISETP.NE.OR P0, PT, R6, RZ, !P0 ;  /* 0x000000ff0600720c */ /* 0x004fe20004705670 */
[----:B------:R-:W-:Y:S01]  /*0680*/  FMUL R8, R5, UR4 ;  /* 0x0000000405087c20 */ /* 0x000fe20008400000 */
[----:B------:R-:W-:-:S04]  /*0690*/  SHF.R.S32.HI R5, RZ, 0x1f, R4 ;  /* 0x0000001fff057819 */ /* 0x000fc80000011404 */
[----:B------:R-:W-:Y:S01]  /*06a0*/  LEA.HI R5, R5, R0, RZ, 0x2 ;  /* 0x0000000005057211 */ /* 0x000fe200078f10ff */
[----:B------:R-:W0:Y:S03]  /*06b0*/  F2I.U32.TRUNC.NTZ R8, R8 ;  /* 0x0000000800087305 */ /* 0x000e26000020f000 */
[----:B------:R-:W-:-:S03]  /*06c0*/  LOP3.LUT R5, R5, 0xfffffffc, RZ, 0xc0, !PT ;  /* 0xfffffffc05057812 */ /* 0x000fc600078ec0ff */
[----:B------:R-:W-:Y:S01]  /*06d0*/  VOTEU.ALL UP0, P0 ;  /* 0x00000000003f7886 */ /* 0x000fe20000000000 */
[----:B------:R-:W-:Y:S01]  /*06e0*/  VOTEU.ALL UP1, P0 ;  /* 0x00000000003f7886 */ /* 0x000fe20000020000 */
[----:B------:R-:W-:Y:S01]  /*06f0*/  IMAD.IADD R5, R0, 0x1, -R5 ;  /* 0x0000000100057824 */ /* 0x000fe200078e0a05 */
[----:B---3--:R-:W-:Y:S02]  /*0700*/  I2FP.F32.U32 R0, UR10 ;  /* 0x0000000a00007c45 */ /* 0x008fe40008201000 */
[----:B------:R-:W1:Y:S01]  /*0710*/  @!UP0 S2UR UR7, SR_CgaCtaId ;  /* 0x00000000000789c3 */ /* 0x000e620000008800 */
[----:B------:R-:W-:Y:S01]  /*0720*/  IMAD R2, R2, 0x4, R5 ;  /* 0x0000000402027824 */ /* 0x000fe200078e0205 */
[----:B------:R-:W-:Y:S01]  /*0730*/  @!UP0 UMOV UR6, 0x400 ;  /* 0x0000040000068882 */ /* 0x000fe20000000000 */
[----:B------:R-:W-:Y:S01]  /*0740*/  FMUL R4, R0, UR5 ;  /* 0x0000000500047c20 */ /* 0x000fe20008400000 */
[----:B0-----:R-:W-:Y:S02]  /*0750*/  R2UR UR4, R8 ;  /* 0x00000000080472ca */ /* 0x001fe400000e0000 */
[----:B------:R-:W-:-:S03]  /*0760*/  LEA.HI R0, R2, R2, RZ, 0x1 ;  /* 0x0000000202007211 */ /* 0x000fc600078f08ff */
[----:B------:R-:W0:Y:S01]  /*0770*/  F2I.U32.TRUNC.NTZ R4, R4 ;  /* 0x0000000400047305 */ /* 0x000e22000020f000 */
[----:B------:R-:W-:-:S05]  /*0780*/  LOP3.LUT R5, R0, 0xfffffffe, RZ, 0xc0, !PT ;  /* 0xfffffffe00057812 */ /* 0x000fca00078ec0ff */
[----:B------:R-:W-:Y:S02]  /*0790*/  IMAD.IADD R5, R2, 0x1, -R5 ;  /* 0x0000000102057824 */ /* 0x000fe400078e0a05 */
[----:B------:R-:W-:-:S04]  /*07a0*/  UIADD3 UR4, -UR4, URZ, URZ ;  /* 0x0000003f04047290 */ /* 0x000fc8000fffe13f */
[----:B------:R-:W-:Y:S01]  /*07b0*/  UIMAD UR8, UR8, UR4, UR13 ;  /* 0x00000004080872a4 */ /* 0x000fe2000f8e020d */
[----:B0-----:R-:W-:Y:S02]  /*07c0*/  R2UR UR12, R4 ;  /* 0x00000000040c72ca */ /* 0x001fe400000e0000 */
[----:B------:R-:W-:Y:S01]  /*07d0*/  UMOV UR4, 0x20 ;  /* 0x0000002000047882 */ /* 0x000fe20000000000 */
[----:B------:R-:W0:Y:S02]  /*07e0*/  LDC R4, c[0x0][0x140] ;  /* 0x00005000ff047b82 */ /* 0x000e240000000800 */
[----:B------:R-:W-:Y:S01]  /*07f0*/  ISETP.NE.AND P3, PT, R5, UR8, PT ;  /* 0x0000000805007c0c */ /* 0x000fe2000bf65270 */
[----:B------:R-:W-:Y:S01]  /*0800*/  IMAD.SHL.U32 R5, R2, 0x4, RZ ;  /* 0x0000000402057824 */ /* 0x000fe200078e00ff */
[----:B------:R-:W-:-:S04]  /*0810*/  @!UP0 UIADD3 UR4, -UR4, 0x100000, URZ ;  /* 0x0010000004048890 */ /* 0x000fc8000fffe13f */
[----:B------:R-:W-:Y:S02]  /*0820*/  @!UP0 USHF.L.U32 UR5, UR4, 0xb, URZ ;  /* 0x0000000b04058899 */ /* 0x000fe4000800063f */
[----:B------:R-:W-:Y:S02]  /*0830*/  @!UP0 USHF.L.U32 UR4, UR4, 0x1, URZ ;  /* 0x0000000104048899 */ /* 0x000fe4000800063f */
[----:B-1----:R-:W-:Y:S01]  /*0840*/  @!UP0 ULEA UR6, UR7, UR6, 0x18 ;  /* 0x0000000607068291 */ /* 0x002fe2000f8ec03f */
[----:B------:R-:W-:Y:S01]  /*0850*/  LOP3.LUT R9, R2, 0xc, R5, 0x78, !PT ;  /* 0x0000000c02097812 */ /* 0x000fe200078e7805 */
[----:B------:R-:W-:Y:S01]  /*0860*/  VOTEU.ALL UP0, P0 ;  /* 0x00000000003f7886 */ /* 0x000fe20000000000 */
[----:B------:R-:W-:Y:S01]  /*0870*/  LOP3.LUT P0, RZ, R3, 0x7, RZ, 0xc0, !PT ;  /* 0x0000000703ff7812 */ /* 0x000fe2000780c0ff */
[----:B------:R-:W-:Y:S02]  /*0880*/  UIADD3 UR12, -UR12, URZ, URZ ;  /* 0x0000003f0c0c7290 */ /* 0x000fe4000fffe13f */
[----:B------:R1:W-:Y:S01]  /*0890*/  STL [R1+0x90], R9 ;  /* 0x0000900901007387 */ /* 0x0003e20000100800 */
[----:B------:R-:W-:-:S02]  /*08a0*/  ISETP.LT.U32.AND P0, PT, R9, 0x2, !P0 ;  /* 0x000000020900780c */ /* 0x000fc40004701070 */
[----:B------:R-:W-:Y:S01]  /*08b0*/  @P3 LEA.HI R0, R9, R9, RZ, 0x1 ;  /* 0x0000000909003211 */ /* 0x000fe200078f08ff */
[----:B------:R-:W2:Y:S02]  /*08c0*/  FENCE.VIEW.ASYNC.S ;  /* 0x00000000000073c6 */ /* 0x000ea40000000000 */
[----:B--2---:R-:W2:Y:S01]  /*08d0*/  @!UP0 SYNCS.EXCH.64 URZ, [UR6+0xe0], UR4 ;  /* 0x0000e004063f85b2 */ /* 0x004ea20008000100 */
[----:B------:R-:W-:Y:S02]  /*08e0*/  @P3 SHF.R.S32.HI R0, RZ, 0x1, R0 ;  /* 0x00000001ff003819 */ /* 0x000fe40000011400 */
[----:B0-----:R-:W-:Y:S01]  /*08f0*/  ISETP.EQ.U32.AND P2, PT, R4, 0x1, PT ;  /* 0x000000010400780c */ /* 0x001fe20003f42070 */
[----:B------:R0:W3:Y:S01]  /*0900*/  @!UP1 SYNCS.EXCH.64 URZ, [UR6+0xe8], UR4 ;  /* 0x0000e804063f95b2 */ /* 0x0000e20008000100 */
[----:B------:R-:W-:Y:S01]  /*0910*/  NOP ;  /* 0x0000000000007918 */ /* 0x000fe20000000000 */
[----:B0-----:R-:W-:-:S06]  /*0920*/  UIMAD UR4, UR11, UR12, UR10 ;  /* 0x0000000c0b0472a4 */ /* 0x001fcc000f8e020a */
[----:B------:R-:W-:Y:S02]  /*0930*/  @P3 ISETP.NE.AND P4, PT, R0, UR4, PT ;  /* 0x0000000400003c0c */ /* 0x000fe4000bf85270 */
[----:B------:R-:W-:Y:S02]  /*0940*/  SEL R0, RZ, 0x1, !P0 ;  /* 0x00000001ff007807 */ /* 0x000fe40004000000 */
[----:B------:R-:W-:-:S04]  /*0950*/  @P3 SEL R17, RZ, 0x1, P4 ;  /* 0x00000001ff113807 */ /* 0x000fc80002000000 */
[----:B------:R-:W-:Y:S01]  /*0960*/  LOP3.LUT R17, R17, R0, RZ, 0xc0, !PT ;  /* 0x0000000011117212 */ /* 0x000fe200078ec0ff */
[----:B-12---:R-:W-:Y:S06]  /*0970*/  @!P2 BRA `(.L_x_4) ;  /* 0x000000000008a947 */ /* 0x006fec0003800000 */
[----:B---34-:R-:W-:Y:S01]  /*0980*/  UCGABAR_ARV ;  /* 0x00000000000079c7 */ /* 0x018fe20008000000 */
[----:B------:R-:W-:Y:S05]  /*0990*/  BRA `(.L_x_5) ;  /* 0x0000000000047947 */ /* 0x000fea0003800000 */
.L_x_4:
[----:B---34-:R-:W-:Y:S01]  /*09a0*/  NOP ;  /* 0x0000000000007918 */ /* 0x018fe20000000000 */
.L_x_5:
[----:B------:R-:W-:Y:S01]  /*09b0*/  ULDC UR4, c[0x0][0x65c] ;  /* 0x0001970000047ab9 */ /* 0x000fe20000000800 */
[----:B------:R-:W-:Y:S01]  /*09c0*/  UMOV UR5, URZ ;  /* 0x0000003f00057c82 */ /* 0x000fe20008000000 */
[----:B------:R-:W-:-:S03]  /*09d0*/  UISETP.NE.AND UP0, UPT, UR4, 0x1, UPT ;  /* 0x000000010400788c */ /* 0x000fc6000bf05270 */
[----:B------:R-:W-:Y:S01]  /*09e0*/  UMOV UR4, UR13 ;  /* 0x0000000d00047c82 */ /* 0x000fe20008000000 */
[----:B------:R-:W-:Y:S02]  /*09f0*/  UP2UR UR39, UPR, URZ, 0x1 ;  /* 0x000000013f277883 */ /* 0x000fe40008000000 */
[----:B------:R-:W-:Y:S02]  /*0a00*/  PLOP3.LUT P0, PT, PT, PT, UP0, 0x80, 0x0 ;  /* 0x000000000000781c */ /* 0x000fe40003f0f008 */
[----:B------:R-:W-:Y:S02]  /*0a10*/  PLOP3.LUT P3, PT, PT, PT, UP0, 0x80, 0x0 ;  /* 0x000000000000781c */ /* 0x000fe40003f6f008 */
[----:B------:R-:W-:Y:S01]  /*0a20*/  PLOP3.LUT P5, PT, PT, PT, UP0, 0x80, 0x0 ;  /* 0x000000000000781c */ /* 0x000fe20003faf008 */
[----:B------:R-:W-:Y:S01]  /*0a30*/  @UP0 ULDC UR14, c[0x0][0x10] ;  /* 0x00000400000e0ab9 */ /* 0x000fe20000000800 */
[----:B------:R-:W-:Y:S01]  /*0a40*/  @UP0 UMOV UR6, UR10 ;  /* 0x0000000a00060c82 */ /* 0x000fe20008000000 */
[----:B------:R-:W-:Y:S01]  /*0a50*/  @UP0 UMOV UR7, URZ ;  /* 0x0000003f00070c82 */ /* 0x000fe20008000000 */
[----:B------:R-:W-:Y:S01]  /*0a60*/  PLOP3.LUT P4, PT, PT, PT, UP0, 0x80, 0x0 ;  /* 0x000000000000781c */ /* 0x000fe20003f8f008 */
[----:B------:R-:W-:-:S03]  /*0a70*/  @UP0 UIMAD.WIDE.U32 UR14, UR13, UR14, UR6 ;  /* 0x0000000e0d0e02a5 */ /* 0x000fc6000f8e0006 */
[----:B------:R-:W-:Y:S01]  /*0a80*/  @!UP0 ULDC UR7, c[0x0][0xc] ;  /* 0x0000030000078ab9 */ /* 0x000fe20000000800 */
[----:B------:R-:W-:Y:S01]  /*0a90*/  @UP0 UMOV UR6, URZ ;  /* 0x0000003f00060c82 */ /* 0x000fe20008000000 */
[----:B------:R-:W-:Y:S01]  /*0aa0*/  @!UP0 UIMAD.WIDE.U32 UR4, UR10, UR7, UR4 ;  /* 0x000000070a0482a5 */ /* 0x000fe2000f8e0004 */
[----:B------:R-:W-:Y:S01]  /*0ab0*/  IMAD.U32 R2, RZ, RZ, UR14 ;  /* 0x0000000eff027e24 */ /* 0x000fe2000f8e00ff */
[----:B------:R-:W-:Y:S02]  /*0ac0*/  @UP0 UIADD3 UR6, UR15, UR6, URZ ;  /* 0x000000060f060290 */ /* 0x000fe4000fffe03f */
[----:B------:R-:W-:Y:S02]  /*0ad0*/  IMAD.U32 R3, RZ, RZ, UR15 ;  /* 0x0000000fff037e24 */ /* 0x000fe4000f8e00ff */
[----:B------:R-:W-:Y:S02]  /*0ae0*/  @P0 IMAD.MOV.U32 R7, RZ, RZ, R2 ;  /* 0x000000ffff070224 */ /* 0x000fe400078e0002 */
[----:B------:R-:W-:-:S02]  /*0af0*/  IMAD.U32 R5, RZ, RZ, UR5 ;  /* 0x00000005ff057e24 */ /* 0x000fc4000f8e00ff */
[----:B------:R-:W-:Y:S02]  /*0b00*/  IMAD.U32 R2, RZ, RZ, UR4 ;  /* 0x00000004ff027e24 */ /* 0x000fe4000f8e00ff */
[----:B------:R-:W-:Y:S02]  /*0b10*/  @P3 IMAD.U32 R6, RZ, RZ, UR6 ;  /* 0x00000006ff063e24 */ /* 0x000fe4000f8e00ff */
[----:B------:R-:W-:Y:S02]  /*0b20*/  @!P5 IMAD.MOV.U32 R6, RZ, RZ, R5 ;  /* 0x000000ffff06d224 */ /* 0x000fe400078e0005 */
[----:B------:R-:W-:Y:S02]  /*0b30*/  @!P4 IMAD.MOV.U32 R7, RZ, RZ, R2 ;  /* 0x000000ffff07c224 */ /* 0x000fe400078e0002 */
[----:B------:R-:W-:Y:S01]  /*0b40*/  IMAD.U32 R3, RZ, RZ, UR5 ;  /* 0x00000005ff037e24 */ /* 0x000fe2000f8e00ff */
[----:B------:R0:W-:Y:S01]  /*0b50*/  STL [R1+0xa0], R6 ;  /* 0x0000a00601007387 */ /* 0x0001e20000100800 */
[----:B------:R-:W-:-:S03]  /*0b60*/  IMAD.U32 R4, RZ, RZ, UR4 ;  /* 0x00000004ff047e24 */ /* 0x000fc6000f8e00ff */
[----:B------:R0:W-:Y:S01]  /*0b70*/  STL [R1+0xa4], R7 ;  /* 0x0000a40701007387 */ /* 0x0001e20000100800 */
[----:B------:R-:W-:Y:S05]  /*0b80*/  @!P2 BRA `(.L_x_6) ;  /* 0x00000000000ca947 */ /* 0x000fea0003800000 */
[----:B------:R-:W-:Y:S01]  /*0b90*/  UCGABAR_WAIT ;  /* 0x0000000000007dc7 */ /* 0x000fe20008000000 */
[----:B------:R-:W-:Y:S01]  /*0ba0*/  CCTL.IVALL ;  /* 0x00000000ff00798f */ /* 0x000fe20002000000 */
[----:B------:R-:W-:Y:S05]  /*0bb0*/  BRA `(.L_x_7) ;  /* 0x0000000000047947 */ /* 0x000fea0003800000 */
.L_x_6:
[----:B------:R-:W-:Y:S06]  /*0bc0*/  BAR.SYNC.DEFER_BLOCKING 0x0 ;  /* 0x0000000000007b1d */ /* 0x000fec0000010000 */
.L_x_7:
[----:B------:R-:W-:Y:S05]  /*0bd0*/  @!P1 BRA `(.L_x_8) ;  /* 0x0000012800189947 */ /* 0x000fea0003800000 */
[----:B------:R-:W-:-:S06]  /*0be0*/  UISETP.GT.U32.AND UP0, UPT, UR16, 0x1, UPT ;  /* 0x000000011000788c */ /* 0x000fcc000bf04070 */
[----:B------:R-:W-:-:S13]  /*0bf0*/  PLOP3.LUT P0, PT, PT, PT, UP0, 0x80, 0x0 ;  /* 0x000000000000781c */ /* 0x000fda0003f0f008 */
[----:B------:R-:W-:Y:S05]  /*0c00*/  @P0 EXIT ;  /* 0x000000000000094d */ /* 0x000fea0003800000 */
[----:B------:R-:W-:Y:S01]  /*0c10*/  ULDC.64 UR4, c[0x0][0x650] ;  /* 0x0001940000047ab9 */ /* 0x000fe20000000a00 */
[----:B------:R-:W-:Y:S01]  /*0c20*/  UMOV UR40, 0xffffffff ;  /* 0xffffffff00287882 */ /* 0x000fe20000000000 */
[----:B------:R-:W-:Y:S01]  /*0c30*/  ISETP.GE.U32.AND P0, PT, R7, UR4, PT ;  /* 0x0000000407007c0c */ /* 0x000fe2000bf06070 */
[----:B------:R-:W-:Y:S01]  /*0c40*/  UMOV UR41, 0xffffffff ;  /* 0xffffffff00297882 */ /* 0x000fe20000000000 */
[----:B------:R-:W-:Y:S01]  /*0c50*/  UMOV UR42, 0xffffffff ;  /* 0xffffffff002a7882 */ /* 0x000fe20000000000 */
[----:B------:R-:W-:Y:S02]  /*0c60*/  PRMT R0, RZ, 0x7610, R0 ;  /* 0x00007610ff007816 */ /* 0x000fe40000000000 */
[----:B------:R-:W-:-:S13]  /*0c70*/  ISETP.GE.U32.AND.EX P0, PT, R6, UR5, PT, P0 ;  /* 0x0000000506007c0c */ /* 0x000fda000bf06100 */
[----:B------:R-:W-:Y:S05]  /*0c80*/  @P0 BRA `(.L_x_9) ;  /* 0x0000000400480947 */ /* 0x000fea0003800000 */
[----:B------:R-:W-:Y:S01]  /*0c90*/  ULDC.64 UR16, c[0x0][0x628] ;  /* 0x00018a0000107ab9 */ /* 0x000fe20000000a00 */
[C---:B------:R-:W-:Y:S01]  /*0ca0*/  R2UR UR19, R7.reuse ;  /* 0x00000000071372ca */ /* 0x040fe200000e0000 */
[----:B------:R-:W-:Y:S01]  /*0cb0*/  ULDC UR18, c[0x0][0x630] ;  /* 0x00018c0000127ab9 */ /* 0x000fe20000000800 */
[----:B------:R-:W-:Y:S02]  /*0cc0*/  ISETP.NE.U32.AND P0, PT, RZ, UR16, PT ;  /* 0x00000010ff007c0c */ /* 0x000fe4000bf05070 */
[----:B------:R-:W-:Y:S02]  /*0cd0*/  R2UR UR4, R7 ;  /* 0x00000000070472ca */ /* 0x000fe400000e0000 */
[----:B------:R-:W-:Y:S02]  /*0ce0*/  ISETP.NE.AND.EX P0, PT, RZ, UR17, PT, P0 ;  /* 0x00000011ff007c0c */ /* 0x000fe4000bf05300 */
[----:B------:R-:W-:-:S11]  /*0cf0*/  R2UR UR5, R6 ;  /* 0x00000000060572ca */ /* 0x000fd600000e0000 */
[----:B------:R-:W-:Y:S05]  /*0d00*/  @!P0 BRA `(.L_x_10) ;  /* 0x0000000000308947 */ /* 0x000fea0003800000 */
[----:B------:R-:W-:Y:S01]  /*0d10*/  R2UR UR4, R7 ;  /* 0x00000000070472ca */ /* 0x000fe200000e0000 */
[----:B------:R-:W-:Y:S01]  /*0d20*/  ULDC UR9, c[0x0][0x634] ;  /* 0x00018d0000097ab9 */ /* 0x000fe20000000800 */
[----:B------:R-:W-:-:S11]  /*0d30*/  R2UR UR13, R6 ;  /* 0x00000000060d72ca */ /* 0x000fd600000e0000 */
[----:B------:R-:W-:-:S04]  /*0d40*/  UIADD3 UR9, UP0, UR4, UR9, URZ ;  /* 0x0000000904097290 */ /* 0x000fc8000ff1e03f */
[----:B------:R-:W-:-:S04]  /*0d50*/  UIADD3.X UR13, URZ, UR13, URZ, UP0, !UPT ;  /* 0x0000000d3f0d7290 */ /* 0x000fc800087fe43f */
[----:B------:R-:W-:-:S04]  /*0d60*/  UIMAD.WIDE.U32 UR4, UR13, UR16, URZ ;  /* 0x000000100d0472a5 */ /* 0x000fc8000f8e003f */
[----:B------:R-:W-:Y:S02]  /*0d70*/  UIMAD.WIDE.U32 UR6, UP0, UR9, UR17, UR4 ;  /* 0x00000011090672a5 */ /* 0x000fe4000f800004 */
[----:B------:R-:W-:Y:S02]  /*0d80*/  UIMAD.WIDE.U32 UR4, UR9, UR16, URZ ;  /* 0x00000010090472a5 */ /* 0x000fe4000f8e003f */
[----:B------:R-:W-:Y:S02]  /*0d90*/  UIADD3.X UR15, URZ, URZ, URZ, UP0, !UPT ;  /* 0x0000003f3f0f7290 */ /* 0x000fe400087fe43f */
[----:B------:R-:W-:Y:S01]  /*0da0*/  UIADD3 URZ, UP0, UR5, UR6, URZ ;  /* 0x00000006053f7290 */ /* 0x000fe2000ff1e03f */
[----:B------:R-:W-:-:S03]  /*0db0*/  UMOV UR14, UR7 ;  /* 0x00000007000e7c82 */ /* 0x000fc60008000000 */
[----:B------:R-:W-:-:S12]  /*0dc0*/  UIMAD.WIDE.U32.X UR4, UR13, UR17, UR14, UP0 ;  /* 0x000000110d0472a5 */ /* 0x000fd800080e040e */
.L_x_10:
[----:B------:R-:W-:Y:S01]  /*0dd0*/  USHF.R.U64 UR42, UR4, UR18, UR5 ;  /* 0x00000012042a7299 */ /* 0x000fe20008001205 */
[----:B------:R-:W-:Y:S01]  /*0de0*/  R2UR UR7, R6 ;  /* 0x00000000060772ca */ /* 0x000fe200000e0000 */
[----:B------:R-:W-:Y:S02]  /*0df0*/  USHF.R.U32.HI UR4, URZ, UR18, UR5 ;  /* 0x000000123f047299 */ /* 0x000fe40008011605 */
[----:B------:R-:W-:Y:S01]  /*0e00*/  UIADD3 UR5, UP0, URZ, -UR42, URZ ;  /* 0x8000002a3f057290 */ /* 0x000fe2000ff1e03f */
[----:B------:R-:W-:Y:S01]  /*0e10*/  ULDC.64 UR14, c[0x0][0x620] ;  /* 0x00018800000e7ab9 */ /* 0x000fe20000000a00 */
[----:B------:R-:W-:Y:S02]  /*0e20*/  UMOV UR6, UR19 ;  /* 0x0000001300067c82 */ /* 0x000fe40008000000 */
[----:B------:R-:W-:Y:S01]  /*0e30*/  UIADD3.X UR4, URZ, ~UR4, URZ, UP0, !UPT ;  /* 0x800000043f047290 */ /* 0x000fe200087fe43f */
[----:B------:R-:W-:Y:S01]  /*0e40*/  ULDC UR9, c[0x0][0x618] ;  /* 0x0001860000097ab9 */ /* 0x000fe20000000800 */
[----:B------:R-:W-:-:S02]  /*0e50*/  UIMAD UR12, UR11, UR12, UR10 ;  /* 0x0000000c0b0c72a4 */ /* 0x000fc4000f8e020a */
[----:B------:R-:W-:Y:S02]  /*0e60*/  UIMAD UR4, UR4, UR14, URZ ;  /* 0x0000000e040472a4 */ /* 0x000fe4000f8e023f */
[----:B------:R-:W-:Y:S02]  /*0e70*/  UIMAD.WIDE.U32 UR6, UR5, UR14, UR6 ;  /* 0x0000000e050672a5 */ /* 0x000fe4000f8e0006 */
[----:B------:R-:W-:Y:S01]  /*0e80*/  UIMAD UR4, UR5, UR15, UR4 ;  /* 0x0000000f050472a4 */ /* 0x000fe2000f8e0204 */
[----:B------:R-:W-:Y:S01]  /*0e90*/  ULDC UR10, c[0x0][0x608] ;  /* 0x00018200000a7ab9 */ /* 0x000fe20000000800 */
[----:B------:R-:W-:Y:S02]  /*0ea0*/  ULDC UR18, c[0x0][0x658] ;  /* 0x0001960000127ab9 */ /* 0x000fe40000000800 */
[----:B------:R-:W-:Y:S01]  /*0eb0*/  UIADD3 UR7, UR7, UR4, URZ ;  /* 0x0000000407077290 */ /* 0x000fe2000fffe03f */
[----:B------:R-:W-:Y:S02]  /*0ec0*/  UMOV UR11, 0xffffffff ;  /* 0xffffffff000b7882 */ /* 0x000fe40000000000 */
[----:B------:R-:W-:Y:S01]  /*0ed0*/  ULDC.64 UR4, c[0x0][0x640] ;  /* 0x0001900000047ab9 */ /* 0x000fe20000000a00 */
[----:B------:R-:W-:Y:S01]  /*0ee0*/  USHF.R.U64 UR16, UR6, UR9, UR7 ;  /* 0x0000000906107299 */ /* 0x000fe20008001207 */
[----:B------:R-:W-:Y:S01]  /*0ef0*/  ISETP.NE.U32.AND P0, PT, RZ, UR4, PT ;  /* 0x00000004ff007c0c */ /* 0x000fe2000bf05070 */
[----:B------:R-:W-:-:S02]  /*0f00*/  USHF.R.U32.HI UR7, URZ, UR9, UR7 ;  /* 0x000000093f077299 */ /* 0x000fc40008011607 */
[----:B------:R-:W-:Y:S01]  /*0f10*/  USHF.L.U32 UR6, UR11, UR18, URZ ;  /* 0x000000120b067299 */ /* 0x000fe2000800063f */
[----:B------:R-:W-:Y:S01]  /*0f20*/  ISETP.NE.AND.EX P0, PT, RZ, UR5, PT, P0 ;  /* 0x00000005ff007c0c */ /* 0x000fe2000bf05300 */
[----:B------:R-:W-:Y:S02]  /*0f30*/  USHF.R.U64 UR22, UR16, UR10, UR7 ;  /* 0x0000000a10167299 */ /* 0x000fe40008001207 */
[----:B------:R-:W-:Y:S02]  /*0f40*/  USHF.R.U32.HI UR7, URZ, UR10, UR7 ;  /* 0x0000000a3f077299 */ /* 0x000fe40008011607 */
[----:B------:R-:W-:Y:S02]  /*0f50*/  UISETP.NE.AND UP1, UPT, UR39, URZ, UPT ;  /* 0x0000003f2700728c */ /* 0x000fe4000bf25270 */
[----:B------:R-:W-:Y:S01]  /*0f60*/  USHF.R.U64 UR23, UR22, UR18, UR7 ;  /* 0x0000001216177299 */ /* 0x000fe20008001207 */
[----:B------:R-:W-:Y:S01]  /*0f70*/  ULDC UR17, c[0x0][0x600] ;  /* 0x0001800000117ab9 */ /* 0x000fe20000000800 */
[----:B------:R-:W-:-:S02]  /*0f80*/  ULOP3.LUT UR13, URZ, UR6, URZ, 0x33, !UPT ;  /* 0x000000063f0d7292 */ /* 0x000fc4000f8e333f */
[----:B------:R-:W-:Y:S02]  /*0f90*/  UIADD3 UR15, UR17, -0x1, URZ ;  /* 0xffffffff110f7890 */ /* 0x000fe4000fffe03f */
[----:B------:R-:W-:Y:S02]  /*0fa0*/  USEL UR12, UR8, UR12, !UP1 ;  /* 0x0000000c080c7287 */ /* 0x000fe4000c800000 */
[----:B------:R-:W-:Y:S01]  /*0fb0*/  USHF.R.U32.HI UR7, URZ, UR18, UR7 ;  /* 0x000000123f077299 */ /* 0x000fe20008011607 */
[----:B------:R-:W-:Y:S01]  /*0fc0*/  ULDC UR19, c[0x0][0x648] ;  /* 0x0001920000137ab9 */ /* 0x000fe20000000800 */
[----:B------:R-:W-:Y:S01]  /*0fd0*/  ULDC UR20, c[0x0][0x638] ;  /* 0x00018e0000147ab9 */ /* 0x000fe20000000800 */
[----:B------:R-:W-:Y:S01]  /*0fe0*/  UMOV UR21, 0x1 ;  /* 0x0000000100157882 */ /* 0x000fe20000000000 */
[----:B------:R-:W-:Y:S01]  /*0ff0*/  UMOV UR6, UR23 ;  /* 0x0000001700067c82 */ /* 0x000fe20008000000 */
[----:B------:R-:W-:Y:S07]  /*1000*/  @!P0 BRA `(.L_x_11) ;  /* 0x0000000000308947 */ /* 0x000fee0003800000 */
[----:B------:R-:W-:Y:S02]  /*1010*/  ULDC UR10, c[0x0][0x64c] ;  /* 0x00019300000a7ab9 */ /* 0x000fe40000000800 */
        /* <DEDUP_REMOVED lines=8> */
[----:B------:R-:W-:-:S07]  /*10a0*/  UIMAD.WIDE.U32.X UR4, UR14, UR5, UR10, UP0 ;  /* 0x000000050e0472a5 */ /* 0x000fce00080e040a */
[----:B------:R-:W-:Y:S01]  /*10b0*/  UMOV UR6, UR4 ;  /* 0x0000000400067c82 */ /* 0x000fe20008000000 */
[----:B------:R-:W-:-:S05]  /*10c0*/  UMOV UR7, UR5 ;  /* 0x0000000500077c82 */ /* 0x000fca0008000000 */
.L_x_11:
[----:B------:R-:W-:Y:S01]  /*10d0*/  USHF.R.U64 UR5, UR6, UR19, UR7 ;  /* 0x0000001306057299 */ /* 0x000fe20008001207 */
[----:B------:R-:W-:Y:S01]  /*10e0*/  IMAD.MOV.U32 R0, RZ, RZ, 0x1 ;  /* 0x00000001ff007424 */ /* 0x000fe200078e00ff */
[----:B------:R-:W-:Y:S02]  /*10f0*/  USHF.L.U32 UR4, UR21, UR18, URZ ;  /* 0x0000001215047299 */ /* 0x000fe4000800063f */
[----:B------:R-:W-:Y:S02]  /*1100*/  ULOP3.LUT UR13, UR22, UR13, URZ, 0xc0, !UPT ;  /* 0x0000000d160d7292 */ /* 0x000fe4000f8ec03f */
[----:B------:R-:W-:Y:S02]  /*1110*/  UIADD3 UR6, -UR5, URZ, URZ ;  /* 0x0000003f05067290 */ /* 0x000fe4000fffe13f */
[----:B------:R-:W-:Y:S02]  /*1120*/  UIMAD UR13, UR4, UR5, UR13 ;  /* 0x00000005040d72a4 */ /* 0x000fe4000f8e020d */
[----:B------:R-:W-:-:S02]  /*1130*/  ULOP3.LUT UR15, UR16, UR15, URZ, 0xc0, !UPT ;  /* 0x0000000f100f7292 */ /* 0x000fc4000f8ec03f */
[----:B------:R-:W-:Y:S01]  /*1140*/  UIMAD UR4, UR6, UR20, UR23 ;  /* 0x00000014060472a4 */ /* 0x000fe2000f8e0217 */
[----:B------:R-:W-:Y:S01]  /*1150*/  ULDC UR5, c[0x0][0x610] ;  /* 0x0001840000057ab9 */ /* 0x000fe20000000800 */
[----:B------:R-:W-:Y:S02]  /*1160*/  UISETP.NE.AND UP0, UPT, UR39, URZ, UPT ;  /* 0x0000003f2700728c */ /* 0x000fe4000bf05270 */
[----:B------:R-:W-:Y:S02]  /*1170*/  UIMAD UR12, UR13, UR5, UR12 ;  /* 0x000000050d0c72a4 */ /* 0x000fe4000f8e020c */
[----:B------:R-:W-:-:S04]  /*1180*/  UIMAD UR4, UR4, UR17, UR15 ;  /* 0x00000011040472a4 */ /* 0x000fc8000f8e020f */
[----:B------:R-:W-:Y:S02]  /*1190*/  USEL UR41, UR4, UR12, !UP0 ;  /* 0x0000000c04297287 */ /* 0x000fe4000c000000 */
[----:B------:R-:W-:-:S12]  /*11a0*/  USEL UR40, UR12, UR4, !UP0 ;  /* 0x000000040c287287 */ /* 0x000fd8000c000000 */
.L_x_9:
[----:B------:R-:W-:-:S08]  /*11b0*/  NOP ;  /* 0x0000000000007918 */ /* 0x000fd00000000000 */
[----:B------:R-:W1:Y:S02]  /*11c0*/  USETMAXREG.TRY_ALLOC.CTAPOOL UP0, 0xf0 ;  /* 0x000000f0000079c8 */ /* 0x000e640008000600 */
[----:B-1----:R-:W-:-:S13]  /*11d0*/  PLOP3.LUT P0, PT, PT, PT, UP0, 0x80, 0x0 ;  /* 0x000000000000781c */ /* 0x002fda0003f0f008 */
[----:B------:R-:W-:Y:S05]  /*11e0*/  @!P0 BRA `(.L_x_9) ;  /* 0xfffffffc00f08947 */ /* 0x000fea000383ffff */
[----:B------:R-:W-:Y:S01]  /*11f0*/  ULDC.64 UR4, c[0x0][0x598] ;  /* 0x0001660000047ab9 */ /* 0x000fe20000000a00 */
[----:B------:R-:W-:Y:S01]  /*1200*/  ULDC.64 UR46, c[0x0][0x208] ;  /* 0x00008200002e7ab9 */ /* 0x000fe20000000a00 */
[----:B------:R-:W-:-:S04]  /*1210*/  ISETP.NE.U32.AND P0, PT, RZ, UR4, PT ;  /* 0x00000004ff007c0c */ /* 0x000fc8000bf05070 */
[----:B------:R-:W-:-:S13]  /*1220*/  ISETP.NE.AND.EX P0, PT, RZ, UR5, PT, P0 ;  /* 0x00000005ff007c0c */ /* 0x000fda000bf05300 */
[----:B------:R-:W-:Y:S05]  /*1230*/  @!P0 BRA `(.L_x_12) ;  /* 0x00000000001c8947 */ /* 0x000fea0003800000 */
[----:B------:R-:W1:Y:S02]  /*1240*/  LDC.64 R2, c[0x0][0x598] ;  /* 0x00016600ff027b82 */ /* 0x000e640000000a00 */
[----:B-1----:R-:W2:Y:S02]  /*1250*/  LDG.E.64 R2, desc[UR46][R2.64] ;  /* 0x0000002e02027981 */ /* 0x002ea4000c1e1b00 */
[----:B--2---:R-:W-:-:S04]  /*1260*/  ISETP.NE.U32.AND P0, PT, R2, RZ, PT ;  /* 0x000000ff0200720c */ /* 0x004fc80003f05070 */
[----:B------:R-:W-:-:S13]  /*1270*/  ISETP.NE.AND.EX P0, PT, R3, RZ, PT, P0 ;  /* 0x000000ff0300720c */ /* 0x000fda0003f05300 */
[----:B------:R-:W-:Y:S05]  /*1280*/  @!P0 BRA `(.L_x_12) ;  /* 0x0000000000088947 */ /* 0x000fea0003800000 */
[----:B------:R1:W5:Y:S01]  /*1290*/  LD.E R2, desc[UR46][R2.64] ;  /* 0x0000002e02027980 */ /* 0x000362000c101900 */
[----:B------:R-:W-:Y:S05]  /*12a0*/  BRA `(.L_x_13) ;  /* 0x0000000000247947 */ /* 0x000fea0003800000 */
.L_x_12:
[----:B------:R-:W-:Y:S02]  /*12b0*/  ULDC.64 UR4, c[0x0][0x588] ;  /* 0x0001620000047ab9 */ /* 0x000fe40000000a00 */
[----:B------:R-:W-:-:S04]  /*12c0*/  ISETP.NE.U32.AND P0, PT, RZ, UR4, PT ;  /* 0x00000004ff007c0c */ /* 0x000fc8000bf05070 */
[----:B------:R-:W-:-:S13]  /*12d0*/  ISETP.NE.AND.EX P0, PT, RZ, UR5, PT, P0 ;  /* 0x00000005ff007c0c */ /* 0x000fda000bf05300 */
[----:B------:R-:W-:Y:S05]  /*12e0*/  @!P0 BRA `(.L_x_14) ;  /* 0x00000000000c8947 */ /* 0x000fea0003800000 */
[----:B------:R-:W1:Y:S02]  /*12f0*/  LDC.64 R2, c[0x0][0x588] ;  /* 0x00016200ff027b82 */ /* 0x000e640000000a00 */
[----:B-1----:R2:W5:Y:S01]  /*1300*/  LDG.E R2, desc[UR46][R2.64] ;  /* 0x0000002e02027981 */ /* 0x002562000c1e1900 */
[----:B------:R-:W-:Y:S05]  /*1310*/  BRA `(.L_x_13) ;  /* 0x0000000000087947 */ /* 0x000fea0003800000 */
.L_x_14:
[----:B------:R-:W-:Y:S02]  /*1320*/  ULDC UR4, c[0x0][0x580] ;  /* 0x0001600000047ab9 */ /* 0x000fe40000000800 */
[----:B------:R-:W-:-:S07]  /*1330*/  IMAD.U32 R2, RZ, RZ, UR4 ;  /* 0x00000004ff027e24 */ /* 0x000fce000f8e00ff */
.L_x_13:
[----:B------:R-:W-:Y:S02]  /*1340*/  ULDC.64 UR4, c[0x0][0x5a0] ;  /* 0x0001680000047ab9 */ /* 0x000fe40000000a00 */
[----:B------:R-:W-:-:S04]  /*1350*/  ISETP.NE.U32.AND P0, PT, RZ, UR4, PT ;  /* 0x00000004ff007c0c */ /* 0x000fc8000bf05070 */
[----:B------:R-:W-:-:S13]  /*1360*/  ISETP.NE.AND.EX P0, PT, RZ, UR5, PT, P0 ;  /* 0x00000005ff007c0c */ /* 0x000fda000bf05300 */
[----:B------:R-:W-:Y:S05]  /*1370*/  @!P0 BRA `(.L_x_15) ;  /* 0x00000000001c8947 */ /* 0x000fea0003800000 */
[----:B------:R-:W3:Y:S02]  /*1380*/  LDC.64 R4, c[0x0][0x5a0] ;  /* 0x00016800ff047b82 */ /* 0x000ee40000000a00 */
[----:B---3--:R-:W3:Y:S02]  /*1390*/  LDG.E.64 R4, desc[UR46][R4.64] ;  /* 0x0000002e04047981 */ /* 0x008ee4000c1e1b00 */
[----:B---3--:R-:W-:-:S04]  /*13a0*/  ISETP.NE.U32.AND P0, PT, R4, RZ, PT ;  /* 0x000000ff0400720c */ /* 0x008fc80003f05070 */
[----:B------:R-:W-:-:S13]  /*13b0*/  ISETP.NE.AND.EX P0, PT, R5, RZ, PT, P0 ;  /* 0x000000ff0500720c */ /* 0x000fda0003f05300 */
[----:B------:R-:W-:Y:S05]  /*13c0*/  @!P0 BRA `(.L_x_15) ;  /* 0x0000000000088947 */ /* 0x000fea0003800000 */
[----:B------:R3:W5:Y:S01]  /*13d0*/  LD.E R16, desc[UR46][R4.64] ;  /* 0x0000002e04107980 */ /* 0x000762000c101900 */
[----:B------:R-:W-:Y:S05]  /*13e0*/  BRA `(.L_x_16) ;  /* 0x0000000000247947 */ /* 0x000fea0003800000 */
.L_x_15:
[----:B------:R-:W-:Y:S02]  /*13f0*/  ULDC.64 UR4, c[0x0][0x590] ;  /* 0x0001640000047ab9 */ /* 0x000fe40000000a00 */
[----:B------:R-:W-:-:S04]  /*1400*/  ISETP.NE.U32.AND P0, PT, RZ, UR4, PT ;  /* 0x00000004ff007c0c */ /* 0x000fc8000bf05070 */
[----:B------:R-:W-:-:S13]  /*1410*/  ISETP.NE.AND.EX P0, PT, RZ, UR5, PT, P0 ;  /* 0x00000005ff007c0c */ /* 0x000fda000bf05300 */
[----:B------:R-:W-:Y:S05]  /*1420*/  @!P0 BRA `(.L_x_17) ;  /* 0x00000000000c8947 */ /* 0x000fea0003800000 */
[----:B------:R-:W3:Y:S02]  /*1430*/  LDC.64 R4, c[0x0][0x590] ;  /* 0x00016400ff047b82 */ /* 0x000ee40000000a00 */
[----:B---3--:R4:W5:Y:S01]  /*1440*/  LDG.E R16, desc[UR46][R4.64] ;  /* 0x0000002e04107981 */ /* 0x008962000c1e1900 */
[----:B------:R-:W-:Y:S05]  /*1450*/  BRA `(.L_x_16) ;  /* 0x0000000000087947 */ /* 0x000fea0003800000 */
.L_x_17:
[----:B------:R-:W-:Y:S02]  /*1460*/  ULDC UR4, c[0x0][0x584] ;  /* 0x0001610000047ab9 */ /* 0x000fe40000000800 */
[----:B------:R-:W-:-:S07]  /*1470*/  IMAD.U32 R16, RZ, RZ, UR4 ;  /* 0x00000004ff107e24 */ /* 0x000fce000f8e00ff */
.L_x_16:
[----:B------:R-:W-:-:S13]  /*1480*/  LOP3.LUT P0, RZ, R0, 0xff, RZ, 0xc0, !PT ;  /* 0x000000ff00ff7812 */ /* 0x000fda000780c0ff */
[----:B------:R-:W-:Y:S05]  /*1490*/  @!P0 EXIT ;  /* 0x000000000000894d */ /* 0x000fea0003800000 */
[----:B------:R-:W-:Y:S01]  /*14a0*/  ULDC UR4, c[0x0][0x28c] ;  /* 0x0000a30000047ab9 */ /* 0x000fe20000000800 */
[----:B------:R-:W-:Y:S01]  /*14b0*/  UMOV UR36, URZ ;  /* 0x0000003f00247c82 */ /* 0x000fe20008000000 */
[----:B------:R-:W-:Y:S01]  /*14c0*/  UIADD3 UR4, UR4, 0xf, URZ ;  /* 0x0000000f04047890 */ /* 0x000fe2000fffe03f */
[----:B------:R-:W-:-:S03]  /*14d0*/  UMOV UR37, URZ ;  /* 0x0000003f00257c82 */ /* 0x000fc60008000000 */
[----:B------:R-:W-:-:S04]  /*14e0*/  USHF.R.S32.HI UR5, URZ, 0x1f, UR4 ;  /* 0x0000001f3f057899 */ /* 0x000fc80008011404 */
[----:B------:R-:W-:-:S04]  /*14f0*/  ULEA.HI UR5, UR5, UR4, URZ, 0x4 ;  /* 0x0000000405057291 */ /* 0x000fc8000f8f203f */
[----:B------:R-:W-:-:S12]  /*1500*/  USHF.R.S32.HI UR43, URZ, 0x4, UR5 ;  /* 0x000000043f2b7899 */ /* 0x000fd80008011405 */
.L_x_511:
[----:B------:R-:W0:Y:S01]  /*1510*/  S2R R0, SR_TID.X ;  /* 0x0000000000007919 */ /* 0x000e220000002100 */
[----:B------:R-:W1:Y:S01]  /*1520*/  S2UR UR6, SR_CgaCtaId ;  /* 0x00000000000679c3 */ /* 0x000e620000008800 */
[----:B------:R-:W-:Y:S02]  /*1530*/  UMOV UR44, 0x400 ;  /* 0x00000400002c7882 */ /* 0x000fe40000000000 */
[----:B-1----:R-:W-:Y:S01]  /*1540*/  ULEA UR44, UR6, UR44, 0x18 ;  /* 0x0000002c062c7291 */ /* 0x002fe2000f8ec03f */
[----:B0-----:R-:W-:-:S04]  /*1550*/  LOP3.LUT R0, R0, 0x80, RZ, 0xc0, !PT ;  /* 0x0000008000007812 */ /* 0x001fc800078ec0ff */
[----:B------:R-:W-:-:S06]  /*1560*/  SHF.R.U32.HI R0, RZ, 0x7, R0 ;  /* 0x00000007ff007819 */ /* 0x000fcc0000011600 */
[----:B------:R-:W0:Y:S02]  /*1570*/  SHFL.IDX PT, R0, R0, RZ, 0x1f ;  /* 0x00001fff00007589 */ /* 0x000e2400000e0000 */
[----:B0-----:R-:W-:-:S13]  /*1580*/  R2UR UR4, R0 ;  /* 0x00000000000472ca */ /* 0x001fda00000e0000 */
[----:B------:R-:W-:-:S04]  /*1590*/  ULEA.HI UR5, UR4, UR4, URZ, 0x1 ;  /* 0x0000000404057291 */ /* 0x000fc8000f8f083f */
[----:B------:R-:W-:-:S04]  /*15a0*/  ULOP3.LUT UR5, UR5, 0x1ffffe, URZ, 0xc0, !UPT ;  /* 0x001ffffe05057892 */ /* 0x000fc8000f8ec03f */
[----:B------:R-:W-:-:S03]  /*15b0*/  UIADD3 UR5, UR4, -UR5, URZ ;  /* 0x8000000504057290 */ /* 0x000fc6000fffe03f */
[----:B------:R-:W-:Y:S01]  /*15c0*/  ULDC UR4, c[0x0][0x28c] ;  /* 0x0000a30000047ab9 */ /* 0x000fe20000000800 */
[----:B------:R-:W-:Y:S01]  /*15d0*/  ULEA UR5, UR5, UR44, 0xb ;  /* 0x0000002c05057291 */ /* 0x000fe2000f8e583f */
[----:B------:R-:W-:-:S03]  /*15e0*/  ISETP.LT.AND P0, PT, RZ, UR4, PT ;  /* 0x00000004ff007c0c */ /* 0x000fc6000bf01270 */
[----:B------:R-:W-:-:S04]  /*15f0*/  UIADD3 UR5, UR5, 0x180, URZ ;  /* 0x0000018005057890 */ /* 0x000fc8000fffe03f */
[----:B------:R-:W-:-:S04]  /*1600*/  USHF.R.U32.HI UR5, URZ, 0x4, UR5 ;  /* 0x000000043f057899 */ /* 0x000fc80008011605 */
[----:B------:R-:W-:Y:S02]  /*1610*/  ULOP3.LUT UR45, UR5, 0x3fff, URZ, 0xc0, !UPT ;  /* 0x00003fff052d7892 */ /* 0x000fe4000f8ec03f */
[----:B---34-:R-:W-:Y:S10]  /*1620*/  @P0 BRA `(.L_x_18) ;  /* 0x0000000000400947 */ /* 0x018ff40003800000 */
[----:B------:R-:W-:Y:S01]  /*1630*/  MOV R0, 0x0 ;  /* 0x0000000000007802 */ /* 0x000fe20000000f00 */
[----:B------:R-:W-:Y:S01]  /*1640*/  ULDC.64 UR4, c[0x4][0x68] ;  /* 0x01001a0000047ab9 */ /* 0x000fe20000000a00 */
[----:B------:R-:W-:Y:S01]  /*1650*/  ULDC.64 UR6, c[0x4][0x8] ;  /* 0x0100020000067ab9 */ /* 0x000fe20000000a00 */
[----:B---34-:R-:W-:Y:S01]  /*1660*/  IMAD.U32 R4, RZ, RZ, UR4 ;  /* 0x00000004ff047e24 */ /* 0x018fe2000f8e00ff */
[----:B------:R0:W1:Y:S01]  /*1670*/  LDC.64 R14, c[0x4][R0] ;  /* 0x01000000000e7b82 */ /* 0x0000620000000a00 */
[----:B------:R-:W-:Y:S01]  /*1680*/  IMAD.U32 R5, RZ, RZ, UR5 ;  /* 0x00000005ff057e24 */ /* 0x000fe2000f8e00ff */
[----:B------:R-:W-:Y:S01]  /*1690*/  ULDC.64 UR4, c[0x4][0x70] ;  /* 0x01001c0000047ab9 */ /* 0x000fe20000000a00 */
[----:B------:R-:W-:Y:S02]  /*16a0*/  IMAD.U32 R10, RZ, RZ, UR6 ;  /* 0x00000006ff0a7e24 */ /* 0x000fe4000f8e00ff */
[----:B------:R-:W-:Y:S02]  /*16b0*/  IMAD.U32 R6, RZ, RZ, UR4 ;  /* 0x00000004ff067e24 */ /* 0x000fe4000f8e00ff */
[----:B------:R-:W-:-:S02]  /*16c0*/  IMAD.U32 R7, RZ, RZ, UR5 ;  /* 0x00000005ff077e24 */ /* 0x000fc4000f8e00ff */
[----:B------:R-:W-:Y:S02]  /*16d0*/  IMAD.U32 R11, RZ, RZ, UR7 ;  /* 0x00000007ff0b7e24 */ /* 0x000fe4000f8e00ff */
[----:B------:R-:W-:Y:S02]  /*16e0*/  IMAD.MOV.U32 R8, RZ, RZ, 0x1e1 ;  /* 0x000001e1ff087424 */ /* 0x000fe400078e00ff */
[----:B------:R-:W-:Y:S02]  /*16f0*/  IMAD.MOV.U32 R12, RZ, RZ, 0x1 ;  /* 0x00000001ff0c7424 */ /* 0x000fe400078e00ff */
[----:B0-----:R-:W-:-:S07]  /*1700*/  IMAD.MOV.U32 R13, RZ, RZ, RZ ;  /* 0x000000ffff0d7224 */ /* 0x001fce00078e00ff */
[----:B------:R-:W-:-:S07]  /*1710*/  LEPC R20, `(.L_x_18) ;  /* 0x000000001014794e */ /* 0x000fce0000000000 */
[----:B-12--5:R-:W-:Y:S05]  /*1720*/  CALL.ABS.NOINC R14 ;  /* 0x000000000e007343 */ /* 0x026fea0003c00000 */
.L_x_18:
[----:B------:R-:W-:-:S06]  /*1730*/  ULOP3.LUT UR4, UR38, 0x1, URZ, 0xfc, !UPT ;  /* 0x0000000126047892 */ /* 0x000fcc000f8efc3f */
[----:B------:R-:W-:-:S05]  /*1740*/  IMAD.U32 R0, RZ, RZ, UR4 ;  /* 0x00000004ff007e24 */ /* 0x000fca000f8e00ff */
[----:B------:R-:W-:-:S13]  /*1750*/  ISETP.NE.AND P0, PT, R0, 0x3, PT ;  /* 0x000000030000780c */ /* 0x000fda0003f05270 */
[----:B------:R-:W-:Y:S05]  /*1760*/  @!P0 BRA `(.L_x_19) ;  /* 0x0000000000048947 */ /* 0x000fea0003800000 */
[----:B------:R-:W-:Y:S01]  /*1770*/  BPT.TRAP 0x1 ;  /* 0x000000040000795c */ /* 0x000fe20000300000 */
.L_x_19:
[----:B--2---:R-:W-:Y:S02]  /*1780*/  IMAD.U32 R3, RZ, RZ, UR37 ;  /* 0x00000025ff037e24 */ /* 0x004fe4000f8e00ff */
[----:B------:R-:W-:-:S03]  /*1790*/  IMAD.U32 R0, RZ, RZ, UR36 ;  /* 0x00000024ff007e24 */ /* 0x000fc6000f8e00ff */
[----:B------:R-:W-:Y:S02]  /*17a0*/  LEA R3, R3, UR44, 0x3 ;  /* 0x0000002c03037c11 */ /* 0x000fe4000f8e18ff */
[----:B------:R-:W-:-:S04]  /*17b0*/  SHF.L.U32 R0, R0, 0x1f, RZ ;  /* 0x0000001f00007819 */ /* 0x000fc800000006ff */
[----:B------:R0:W1:Y:S01]  /*17c0*/  SYNCS.PHASECHK.TRANS64.TRYWAIT P1, [R3+URZ], R0 ;  /* 0x00000000030075a7 */ /* 0x000062000802017f */
[----:B------:R-:W-:Y:S05]  /*17d0*/  @!P0 BRA `(.L_x_20) ;  /* 0x0000000000048947 */ /* 0x000fea0003800000 */
[----:B------:R-:W-:Y:S01]  /*17e0*/  BPT.TRAP 0x1 ;  /* 0x000000040000795c */ /* 0x000fe20000300000 */
.L_x_20:
[----:B-1----:R-:W-:Y:S05]  /*17f0*/  @P1 BRA `(.L_x_21) ;  /* 0x0000000000081947 */ /* 0x002fea0003800000 */
[----:B------:R-:W1:Y:S02]  /*1800*/  SYNCS.PHASECHK.TRANS64.TRYWAIT P1, [R3+URZ], R0 ;  /* 0x00000000030075a7 */ /* 0x000e64000802017f */
[----:B-1----:R-:W-:Y:S05]  /*1810*/  @!P1 BRA `(.L_x_22) ;  /* 0x0000013800189947 */ /* 0x002fea0003800000 */
.L_x_21:
[----:B------:R-:W-:-:S04]  /*1820*/  UISETP.LT.AND UP0, UPT, UR43, 0x1, UPT ;  /* 0x000000012b00788c */ /* 0x000fc8000bf01270 */
[----:B------:R-:W-:-:S06]  /*1830*/  USEL UR4, UR43, 0x1, UP0 ;  /* 0x000000012b047887 */ /* 0x000fcc0008000000 */
[----:B------:R-:W-:Y:S01]  /*1840*/  IMAD.U32 R6, RZ, RZ, UR4 ;  /* 0x00000004ff067e24 */ /* 0x000fe2000f8e00ff */
[----:B------:R-:W-:Y:S05]  /*1850*/  WARPSYNC.ALL ;  /* 0x0000000000007948 */ /* 0x000fea0003800000 */
[----:B------:R-:W-:-:S04]  /*1860*/  IADD3 R6, -R6, UR43, RZ ;  /* 0x0000002b06067c10 */ /* 0x000fc8000fffe1ff */
[----:B------:R-:W-:Y:S01]  /*1870*/  ISETP.GE.AND P1, PT, R6, 0x1, PT ;  /* 0x000000010600780c */ /* 0x000fe20003f26270 */
[----:B------:R-:W-:Y:S01]  /*1880*/  UIADD3 UR4, UR44, 0x27180, URZ ;  /* 0x000271802c047890 */ /* 0x000fe2000fffe03f */
[----:B------:R-:W-:Y:S01]  /*1890*/  WARPGROUP.ARRIVE ;  /* 0x00000000000079c5 */ /* 0x000fe20000000000 */
[----:B------:R-:W-:Y:S02]  /*18a0*/  ULOP3.LUT UR24, UR45, 0x10000, URZ, 0xfc, !UPT ;  /* 0x000100002d187892 */ /* 0x000fe4000f8efc3f */
[----:B------:R-:W-:Y:S02]  /*18b0*/  USHF.R.U32.HI UR4, URZ, 0x4, UR4 ;  /* 0x000000043f047899 */ /* 0x000fe40008011604 */
[----:B------:R-:W-:Y:S02]  /*18c0*/  UIMAD UR16, UR37, 0x300, UR24 ;  /* 0x00000300251078a4 */ /* 0x000fe4000f8e0218 */
[----:B------:R-:W-:Y:S01]  /*18d0*/  ULOP3.LUT UR4, UR4, 0x3fff, URZ, 0xc0, !UPT ;  /* 0x00003fff04047892 */ /* 0x000fe2000f8ec03f */
[----:B------:R-:W-:Y:S01]  /*18e0*/  UMOV UR17, 0xc0000010 ;  /* 0xc000001000117882 */ /* 0x000fe20000000000 */
[----:B------:R-:W-:-:S02]  /*18f0*/  UMOV UR19, 0xc0000010 ;  /* 0xc000001000137882 */ /* 0x000fc40000000000 */
[----:B------:R-:W-:Y:S01]  /*1900*/  ULOP3.LUT UR25, UR4, 0x10000, URZ, 0xfc, !UPT ;  /* 0x0001000004197892 */ /* 0x000fe2000f8efc3f */
[----:B------:R-:W-:Y:S01]  /*1910*/  UMOV UR12, UR16 ;  /* 0x00000010000c7c82 */ /* 0x000fe20008000000 */
[----:B------:R-:W-:Y:S02]  /*1920*/  UMOV UR13, UR17 ;  /* 0x00000011000d7c82 */ /* 0x000fe40008000000 */
[----:B------:R-:W-:Y:S01]  /*1930*/  UIMAD UR18, UR37, 0x140, UR25 ;  /* 0x00000140251278a4 */ /* 0x000fe2000f8e0219 */
[----:B------:R-:W-:Y:S01]  /*1940*/  UMOV UR15, 0xc0000010 ;  /* 0xc0000010000f7882 */ /* 0x000fe20000000000 */
[----:B------:R-:W-:Y:S02]  /*1950*/  UMOV UR8, UR16 ;  /* 0x0000001000087c82 */ /* 0x000fe40008000000 */
[----:B------:R-:W-:Y:S02]  /*1960*/  UIADD3 UR14, UR18, 0x40, URZ ;  /* 0x00000040120e7890 */ /* 0x000fe4000fffe03f */
[----:B------:R-:W-:Y:S01]  /*1970*/  UIADD3 UR10, UR18, 0x80, URZ ;  /* 0x00000080120a7890 */ /* 0x000fe2000fffe03f */
[----:B------:R-:W-:-:S02]  /*1980*/  UMOV UR9, UR17 ;  /* 0x0000001100097c82 */ /* 0x000fc40008000000 */
[----:B------:R-:W-:Y:S01]  /*1990*/  HGMMA.64x32x16.F32.BF16 R24, gdesc[UR16], RZ, !UPT, gsb0 ;  /* 0x00600000101879f0 */ /* 0x000fe2000c0018ff */
[----:B------:R-:W-:Y:S01]  /*19a0*/  UMOV UR11, 0xc0000010 ;  /* 0xc0000010000b7882 */ /* 0x000fe20000000000 */
[----:B------:R-:W-:Y:S01]  /*19b0*/  UIADD3 UR6, UR18, 0xc0, URZ ;  /* 0x000000c012067890 */ /* 0x000fe2000fffe03f */
[----:B------:R-:W-:Y:S01]  /*19c0*/  UMOV UR4, UR16 ;  /* 0x0000001000047c82 */ /* 0x000fe20008000000 */
[----:B------:R-:W-:Y:S01]  /*19d0*/  UMOV UR5, UR17 ;  /* 0x0000001100057c82 */ /* 0x000fe20008000000 */
[----:B------:R-:W-:Y:S01]  /*19e0*/  UMOV UR7, 0xc0000010 ;  /* 0xc000001000077882 */ /* 0x000fe20000000000 */
[----:B------:R-:W-:Y:S01]  /*19f0*/  UIADD3 UR22, UR18, 0x100, URZ ;  /* 0x0000010012167890 */ /* 0x000fe2000fffe03f */
[----:B------:R-:W-:Y:S01]  /*1a00*/  UMOV UR20, UR16 ;  /* 0x0000001000147c82 */ /* 0x000fe20008000000 */
[----:B------:R-:W-:Y:S01]  /*1a10*/  UMOV UR21, UR17 ;  /* 0x0000001100157c82 */ /* 0x000fe20008000000 */
[----:B------:R-:W-:Y:S01]  /*1a20*/  UMOV UR23, 0xc0000010 ;  /* 0xc000001000177882 */ /* 0x000fe20000000000 */
[----:B------:R-:W-:-:S02]  /*1a30*/  WARPGROUP.DEPBAR.LE gsb0, 0x0 ;  /* 0x00008000000079c5 */ /* 0x000fc40000010000 */
[----:B------:R-:W-:Y:S01]  /*1a40*/  WARPGROUP.ARRIVE ;  /* 0x00000000000079c5 */ /* 0x000fe20000000000 */
[----:B------:R-:W-:Y:S04]  /*1a50*/  STL.64 [R1+0x40], R24 ;  /* 0x0000401801007387 */ /* 0x000fe80000100a00 */
[----:B------:R-:W-:Y:S01]  /*1a60*/  STL.64 [R1+0x48], R26 ;  /* 0x0000481a01007387 */ /* 0x000fe20000100a00 */
[----:B------:R-:W-:Y:S03]  /*1a70*/  HGMMA.64x32x16.F32.BF16 R200, gdesc[UR12], RZ, !UPT, gsb0 ;  /* 0x006000000cc879f0 */ /* 0x000fe6000c0018ff */
[----:B------:R-:W-:Y:S04]  /*1a80*/  STL.64 [R1+0x50], R28 ;  /* 0x0000501c01007387 */ /* 0x000fe80000100a00 */
[----:B------:R-:W-:Y:S04]  /*1a90*/  STL.64 [R1+0x58], R30 ;  /* 0x0000581e01007387 */ /* 0x000fe80000100a00 */
[----:B------:R-:W-:Y:S04]  /*1aa0*/  STL.64 [R1+0x60], R32 ;  /* 0x0000602001007387 */ /* 0x000fe80000100a00 */
[----:B------:R-:W-:Y:S04]  /*1ab0*/  STL.64 [R1+0x68], R34 ;  /* 0x0000682201007387 */ /* 0x000fe80000100a00 */
[----:B------:R-:W-:Y:S04]  /*1ac0*/  STL.64 [R1+0x70], R36 ;  /* 0x0000702401007387 */ /* 0x000fe80000100a00 */
[----:B------:R2:W-:Y:S01]  /*1ad0*/  STL.64 [R1+0x78], R38 ;  /* 0x0000782601007387 */ /* 0x0005e20000100a00 */
[----:B------:R-:W-:-:S02]  /*1ae0*/  WARPGROUP.DEPBAR.LE gsb0, 0x0 ;  /* 0x00008000000079c5 */ /* 0x000fc40000010000 */
[----:B------:R-:W-:-:S06]  /*1af0*/  WARPGROUP.ARRIVE ;  /* 0x00000000000079c5 */ /* 0x000fcc0000000000 */
[----:B------:R-:W-:Y:S01]  /*1b00*/  HGMMA.64x32x16.F32.BF16 R152, gdesc[UR8], RZ, !UPT, gsb0 ;  /* 0x00600000089879f0 */ /* 0x000fe2000c0018ff */
[----:B------:R-:W-:Y:S02]  /*1b10*/  UIADD3 UR8, UR16, 0x100, URZ ;  /* 0x0000010010087890 */ /* 0x000fe4000fffe03f */
[----:B------:R-:W-:Y:S02]  /*1b20*/  WARPGROUP.DEPBAR.LE gsb0, 0x0 ;  /* 0x00008000000079c5 */ /* 0x000fe40000010000 */
[----:B------:R-:W-:-:S06]  /*1b30*/  WARPGROUP.ARRIVE ;  /* 0x00000000000079c5 */ /* 0x000fcc0000000000 */
[----:B------:R-:W-:Y:S03]  /*1b40*/  HGMMA.64x32x16.F32.BF16 R104, gdesc[UR4], RZ, !UPT, gsb0 ;  /* 0x00600000046879f0 */ /* 0x000fe6000c0018ff */
[----:B------:R-:W-:Y:S02]  /*1b50*/  WARPGROUP.DEPBAR.LE gsb0, 0x0 ;  /* 0x00008000000079c5 */ /* 0x000fe40000010000 */
[----:B------:R-:W-:-:S06]  /*1b60*/  WARPGROUP.ARRIVE ;  /* 0x00000000000079c5 */ /* 0x000fcc0000000000 */
[----:B------:R-:W-:Y:S01]  /*1b70*/  HGMMA.64x32x16.F32.BF16 R56, gdesc[UR20], RZ, !UPT, gsb0 ;  /* 0x00600000143879f0 */ /* 0x000fe2000c0018ff */
[----:B------:R-:W-:Y:S01]  /*1b80*/  UMOV UR20, UR8 ;  /* 0x0000000800147c82 */ /* 0x000fe20008000000 */
[----:B------:R-:W-:Y:S01]  /*1b90*/  UMOV UR21, 0xc0000010 ;  /* 0xc000001000157882 */ /* 0x000fe20000000000 */
[----:B------:R-:W-:Y:S01]  /*1ba0*/  UMOV UR4, UR20 ;  /* 0x0000001400047c82 */ /* 0x000fe20008000000 */
[----:B------:R-:W-:Y:S01]  /*1bb0*/  UMOV UR5, UR21 ;  /* 0x0000001500057c82 */ /* 0x000fe20008000000 */
[----:B------:R-:W-:Y:S01]  /*1bc0*/  UMOV UR8, UR20 ;  /* 0x0000001400087c82 */ /* 0x000fe20008000000 */
[----:B------:R-:W-:Y:S01]  /*1bd0*/  UMOV UR9, UR21 ;  /* 0x0000001500097c82 */ /* 0x000fe20008000000 */
[----:B------:R-:W-:Y:S01]  /*1be0*/  UMOV UR12, UR20 ;  /* 0x00000014000c7c82 */ /* 0x000fe20008000000 */
[----:B------:R-:W-:Y:S01]  /*1bf0*/  UMOV UR13, UR21 ;  /* 0x00000015000d7c82 */ /* 0x000fe20008000000 */
[----:B------:R-:W-:Y:S01]  /*1c00*/  UMOV UR17, UR21 ;  /* 0x0000001500117c82 */ /* 0x000fe20008000000 */
[----:B------:R-:W-:-:S02]  /*1c10*/  WARPGROUP.DEPBAR.LE gsb0, 0x0 ;  /* 0x00008000000079c5 */ /* 0x000fc40000010000 */
[----:B------:R-:W-:-:S06]  /*1c20*/  WARPGROUP.ARRIVE ;  /* 0x00000000000079c5 */ /* 0x000fcc0000000000 */
[----:B------:R-:W-:Y:S03]  /*1c30*/  HGMMA.64x32x16.F32.BF16 R40, gdesc[UR20], RZ, !UPT, gsb0 ;  /* 0x00600000142879f0 */ /* 0x000fe6000c0018ff */
[----:B------:R-:W-:Y:S02]  /*1c40*/  WARPGROUP.DEPBAR.LE gsb0, 0x0 ;  /* 0x00008000000079c5 */ /* 0x000fe40000010000 */
[----:B------:R-:W-:-:S06]  /*1c50*/  WARPGROUP.ARRIVE ;  /* 0x00000000000079c5 */ /* 0x000fcc0000000000 */
[----:B------:R-:W-:Y:S01]  /*1c60*/  HGMMA.64x32x16.F32.BF16 R88, gdesc[UR4], RZ, !UPT, gsb0 ;  /* 0x00600000045879f0 */ /* 0x000fe2000c0018ff */
[----:B------:R-:W-:-:S03]  /*1c70*/  UIADD3 UR4, UR16, 0x200, URZ ;  /* 0x0000020010047890 */ /* 0x000fc6000fffe03f */
[----:B------:R-:W-:Y:S01]  /*1c80*/  UMOV UR16, UR20 ;  /* 0x0000001400107c82 */ /* 0x000fe20008000000 */
[----:B------:R-:W-:Y:S02]  /*1c90*/  WARPGROUP.DEPBAR.LE gsb0, 0x0 ;  /* 0x00008000000079c5 */ /* 0x000fe40000010000 */
[----:B------:R-:W-:-:S06]  /*1ca0*/  WARPGROUP.ARRIVE ;  /* 0x00000000000079c5 */ /* 0x000fcc0000000000 */
[----:B------:R-:W-:Y:S03]  /*1cb0*/  HGMMA.64x32x16.F32.BF16 R136, gdesc[UR8], RZ, !UPT, gsb0 ;  /* 0x00600000088879f0 */ /* 0x000fe6000c0018ff */
[----:B------:R-:W-:Y:S02]  /*1cc0*/  WARPGROUP.DEPBAR.LE gsb0, 0x0 ;  /* 0x00008000000079c5 */ /* 0x000fe40000010000 */
[----:B------:R-:W-:-:S06]  /*1cd0*/  WARPGROUP.ARRIVE ;  /* 0x00000000000079c5 */ /* 0x000fcc0000000000 */
[----:B------:R-:W-:Y:S03]  /*1ce0*/  HGMMA.64x32x16.F32.BF16 R184, gdesc[UR12], RZ, !UPT, gsb0 ;  /* 0x006000000cb879f0 */ /* 0x000fe6000c0018ff */
[----:B------:R-:W-:Y:S02]  /*1cf0*/  WARPGROUP.DEPBAR.LE gsb0, 0x0 ;  /* 0x00008000000079c5 */ /* 0x000fe40000010000 */
[----:B--2---:R-:W-:-:S06]  /*1d00*/  WARPGROUP.ARRIVE ;  /* 0x00000000000079c5 */ /* 0x004fcc0000000000 */
        /* <DEDUP_REMOVED lines=12> */
[----:B------:R-:W-:Y:S01]  /*1dd0*/  WARPGROUP.ARRIVE ;  /* 0x00000000000079c5 */ /* 0x000fe20000000000 */
[----:B------:R-:W-:Y:S04]  /*1de0*/  STL.64 [R1], R24 ;  /* 0x0000001801007387 */ /* 0x000fe80000100a00 */
        /* <DEDUP_REMOVED lines=10> */
[----:B------:R-:W-:Y:S03]  /*1e90*/  HGMMA.64x32x16.F32.BF16 R168, gdesc[UR12], RZ, !UPT, gsb0 ;  /* 0x006000000ca879f0 */ /* 0x000fe6000c0018ff */
        /* <DEDUP_REMOVED lines=8> */
[----:B------:R-:W-:Y:S03]  /*1f20*/  HGMMA.64x32x16.F32.BF16 R24, gdesc[UR20], RZ, !UPT, gsb0 ;  /* 0x00600000141879f0 */ /* 0x000fe6000c0018ff */
[----:B------:R-:W-:Y:S02]  /*1f30*/  WARPGROUP.DEPBAR.LE gsb0, 0x0 ;  /* 0x00008000000079c5 */ /* 0x000fe40000010000 */
[----:B------:R-:W-:Y:S05]  /*1f40*/  @!P1 BRA `(.L_x_23) ;  /* 0x0000000800c09947 */ /* 0x000fea0003800000 */
[----:B------:R-:W-:Y:S01]  /*1f50*/  UIADD3 UR26, UR37, 0x1, URZ ;  /* 0x00000001251a7890 */ /* 0x000fe2000fffe03f */
[----:B01----:R-:W-:Y:S02]  /*1f60*/  IMAD.MOV.U32 R3, RZ, RZ, R6 ;  /* 0x000000ffff037224 */ /* 0x003fe400078e0006 */
[----:B------:R-:W-:Y:S01]  /*1f70*/  IMAD.U32 R0, RZ, RZ, UR37 ;  /* 0x00000025ff007e24 */ /* 0x000fe2000f8e00ff */
[----:B------:R-:W-:-:S04]  /*1f80*/  UISETP.NE.AND UP0, UPT, UR26, 0xd, UPT ;  /* 0x0000000d1a00788c */ /* 0x000fc8000bf05270 */
[----:B------:R-:W-:Y:S02]  /*1f90*/  USEL UR4, URZ, 0x1, UP0 ;  /* 0x000000013f047887 */ /* 0x000fe40008000000 */
[----:B------:R-:W-:Y:S02]  /*1fa0*/  USEL UR26, UR26, URZ, UP0 ;  /* 0x0000003f1a1a7287 */ /* 0x000fe40008000000 */
[----:B------:R-:W-:-:S06]  /*1fb0*/  ULOP3.LUT UR4, UR36, UR4, URZ, 0x3c, !UPT ;  /* 0x0000000424047292 */ /* 0x000fcc000f8e3c3f */
[----:B---34-:R-:W-:-:S07]  /*1fc0*/  IMAD.U32 R4, RZ, RZ, UR4 ;  /* 0x00000004ff047e24 */ /* 0x018fce000f8e00ff */
.L_x_30:
[----:B------:R-:W-:Y:S05]  /*1fd0*/  @!P0 BRA `(.L_x_24) ;  /* 0x0000000000048947 */ /* 0x000fea0003800000 */
[----:B------:R-:W-:Y:S01]  /*1fe0*/  BPT.TRAP 0x1 ;  /* 0x000000040000795c */ /* 0x000fe20000300000 */
.L_x_24:
[----:B------:R-:W-:Y:S01]  /*1ff0*/  ULEA UR4, UR26, UR44, 0x3 ;  /* 0x0000002c1a047291 */ /* 0x000fe2000f8e183f */
[----:B------:R-:W-:-:S08]  /*2000*/  SHF.L.U32 R5, R4, 0x1f, RZ ;  /* 0x0000001f04057819 */ /* 0x000fd000000006ff */
[----:B------:R0:W1:Y:S01]  /*2010*/  SYNCS.PHASECHK.TRANS64.TRYWAIT P1, [UR4], R5 ;  /* 0x00000005ff0075a7 */ /* 0x0000620008020144 */
[----:B------:R-:W-:Y:S05]  /*2020*/  @!P0 BRA `(.L_x_25) ;  /* 0x0000000000048947 */ /* 0x000fea0003800000 */
[----:B------:R-:W-:Y:S01]  /*2030*/  BPT.TRAP 0x1 ;  /* 0x000000040000795c */ /* 0x000fe20000300000 */
.L_x_25:
[----:B-1----:R-:W-:Y:S05]  /*2040*/  @P1 BRA `(.L_x_26) ;  /* 0x0000000000081947 */ /* 0x002fea0003800000 */
[----:B------:R-:W1:Y:S02]  /*2050*/  SYNCS.PHASECHK.TRANS64.TRYWAIT P1, [UR4], R5 ;  /* 0x00000005ff0075a7 */ /* 0x000e640008020144 */
[----:B-1----:R-:W-:Y:S05]  /*2060*/  @!P1 BRA `(.L_x_27) ;  /* 0x0000013000189947 */ /* 0x002fea0003800000 */
.L_x_26:
[----:B------:R-:W-:Y:S04]  /*2070*/  STL.64 [R1+0xe0], R38 ;  /* 0x0000e02601007387 */ /* 0x000fe80000100a00 */
[----:B------:R-:W-:Y:S04]  /*2080*/  STL.64 [R1+0xd8], R36 ;  /* 0x0000d82401007387 */ /* 0x000fe80000100a00 */
[----:B------:R-:W-:Y:S04]  /*2090*/  STL.64 [R1+0xd0], R34 ;  /* 0x0000d02201007387 */ /* 0x000fe80000100a00 */
[----:B------:R-:W-:Y:S04]  /*20a0*/  STL.64 [R1+0xc8], R32 ;  /* 0x0000c82001007387 */ /* 0x000fe80000100a00 */
[----:B------:R-:W-:Y:S04]  /*20b0*/  STL.64 [R1+0xc0], R30 ;  /* 0x0000c01e01007387 */ /* 0x000fe80000100a00 */
[----:B------:R-:W-:Y:S04]  /*20c0*/  STL.64 [R1+0xb8], R28 ;  /* 0x0000b81c01007387 */ /* 0x000fe80000100a00 */
[----:B------:R-:W-:Y:S04]  /*20d0*/  STL.64 [R1+0xb0], R26 ;  /* 0x0000b01a01007387 */ /* 0x000fe80000100a00 */
[----:B------:R2:W-:Y:S04]  /*20e0*/  STL.64 [R1+0xa8], R24 ;  /* 0x0000a81801007387 */ /* 0x0005e80000100a00 */
[----:B--2---:R-:W2:Y:S04]  /*20f0*/  LDL.LU.64 R24, [R1+0x40] ;  /* 0x0000400001187983 */ /* 0x004ea80000300a00 */
[----:B------:R-:W2:Y:S04]  /*2100*/  LDL.LU.64 R26, [R1+0x48] ;  /* 0x00004800011a7983 */ /* 0x000ea80000300a00 */
[----:B------:R-:W2:Y:S04]  /*2110*/  LDL.LU.64 R28, [R1+0x50] ;  /* 0x00005000011c7983 */ /* 0x000ea80000300a00 */
[----:B------:R-:W2:Y:S04]  /*2120*/  LDL.LU.64 R30, [R1+0x58] ;  /* 0x00005800011e7983 */ /* 0x000ea80000300a00 */
[----:B------:R-:W2:Y:S04]  /*2130*/  LDL.LU.64 R32, [R1+0x60] ;  /* 0x0000600001207983 */ /* 0x000ea80000300a00 */
[----:B------:R-:W2:Y:S04]  /*2140*/  LDL.LU.64 R34, [R1+0x68] ;  /* 0x0000680001227983 */ /* 0x000ea80000300a00 */
[----:B------:R-:W2:Y:S04]  /*2150*/  LDL.LU.64 R36, [R1+0x70] ;  /* 0x0000700001247983 */ /* 0x000ea80000300a00 */
[----:B------:R-:W2:Y:S01]  /*2160*/  LDL.LU.64 R38, [R1+0x78] ;  /* 0x0000780001267983 */ /* 0x000ea20000300a00 */
[----:B------:R-:W-:-:S02]  /*2170*/  UIMAD UR16, UR26, 0x300, UR24 ;  /* 0x000003001a1078a4 */ /* 0x000fc4000f8e0218 */
[----:B------:R-:W-:Y:S01]  /*2180*/  UIMAD UR18, UR26, 0x140, UR25 ;  /* 0x000001401a1278a4 */ /* 0x000fe2000f8e0219 */
[----:B------:R-:W-:Y:S01]  /*2190*/  UMOV UR17, 0xc0000010 ;  /* 0xc000001000117882 */ /* 0x000fe20000000000 */
[----:B------:R-:W-:Y:S02]  /*21a0*/  UMOV UR19, 0xc0000010 ;  /* 0xc000001000137882 */ /* 0x000fe40000000000 */
        /* <DEDUP_REMOVED lines=16> */
[----:B--2---:R-:W-:-:S06]  /*22b0*/  WARPGROUP.ARRIVE ;  /* 0x00000000000079c5 */ /* 0x004fcc0000000000 */
[----:B------:R-:W-:Y:S03]  /*22c0*/  HGMMA.64x32x16.F32.BF16 R24, gdesc[UR16], R24, gsb0 ;  /* 0x00600000101879f0 */ /* 0x000fe60008001818 */
[----:B------:R-:W-:Y:S02]  /*22d0*/  WARPGROUP.DEPBAR.LE gsb0, 0x0 ;  /* 0x00008000000079c5 */ /* 0x000fe40000010000 */
[----:B------:R-:W-:Y:S01]  /*22e0*/  WARPGROUP.ARRIVE ;  /* 0x00000000000079c5 */ /* 0x000fe20000000000 */
[----:B------:R2:W-:Y:S04]  /*22f0*/  STL.64 [R1+0x40], R24 ;  /* 0x0000401801007387 */ /* 0x0005e80000100a00 */
[----:B------:R3:W-:Y:S01]  /*2300*/  STL.64 [R1+0x48], R26 ;  /* 0x0000481a01007387 */ /* 0x0007e20000100a00 */
[----:B------:R-:W-:Y:S03]  /*2310*/  HGMMA.64x32x16.F32.BF16 R200, gdesc[UR12], R200, gsb0 ;  /* 0x006000000cc879f0 */ /* 0x000fe600080018c8 */
[----:B------:R4:W-:Y:S04]  /*2320*/  STL.64 [R1+0x50], R28 ;  /* 0x0000501c01007387 */ /* 0x0009e80000100a00 */
[----:B------:R0:W-:Y:S04]  /*2330*/  STL.64 [R1+0x58], R30 ;  /* 0x0000581e01007387 */ /* 0x0001e80000100a00 */
[----:B------:R1:W-:Y:S04]  /*2340*/  STL.64 [R1+0x60], R32 ;  /* 0x0000602001007387 */ /* 0x0003e80000100a00 */
[----:B------:R1:W-:Y:S04]  /*2350*/  STL.64 [R1+0x68], R34 ;  /* 0x0000682201007387 */ /* 0x0003e80000100a00 */
[----:B------:R1:W-:Y:S04]  /*2360*/  STL.64 [R1+0x70], R36 ;  /* 0x0000702401007387 */ /* 0x0003e80000100a00 */
[----:B------:R1:W-:Y:S04]  /*2370*/  STL.64 [R1+0x78], R38 ;  /* 0x0000782601007387 */ /* 0x0003e80000100a00 */
[----:B--2---:R-:W2:Y:S04]  /*2380*/  LDL.LU.64 R24, [R1] ;  /* 0x0000000001187983 */ /* 0x004ea80000300a00 */
[----:B---3--:R-:W2:Y:S04]  /*2390*/  LDL.LU.64 R26, [R1+0x8] ;  /* 0x00000800011a7983 */ /* 0x008ea80000300a00 */
[----:B----4-:R-:W2:Y:S04]  /*23a0*/  LDL.LU.64 R28, [R1+0x10] ;  /* 0x00001000011c7983 */ /* 0x010ea80000300a00 */
[----:B0-----:R-:W2:Y:S04]  /*23b0*/  LDL.LU.64 R30, [R1+0x18] ;  /* 0x00001800011e7983 */ /* 0x001ea80000300a00 */
[----:B-1----:R-:W2:Y:S04]  /*23c0*/  LDL.LU.64 R32, [R1+0x20] ;  /* 0x0000200001207983 */ /* 0x002ea80000300a00 */
[----:B------:R-:W2:Y:S04]  /*23d0*/  LDL.LU.64 R34, [R1+0x28] ;  /* 0x0000280001227983 */ /* 0x000ea80000300a00 */
[----:B------:R-:W2:Y:S04]  /*23e0*/  LDL.LU.64 R36, [R1+0x30] ;  /* 0x0000300001247983 */ /* 0x000ea80000300a00 */
[----:B------:R-:W2:Y:S01]  /*23f0*/  LDL.LU.64 R38, [R1+0x38] ;  /* 0x0000380001267983 */ /* 0x000ea20000300a00 */
[----:B------:R-:W-:-:S02]  /*2400*/  WARPGROUP.DEPBAR.LE gsb0, 0x0 ;  /* 0x00008000000079c5 */ /* 0x000fc40000010000 */
[----:B------:R-:W-:-:S06]  /*2410*/  WARPGROUP.ARRIVE ;  /* 0x00000000000079c5 */ /* 0x000fcc0000000000 */
[----:B------:R-:W-:Y:S01]  /*2420*/  HGMMA.64x32x16.F32.BF16 R152, gdesc[UR8], R152, gsb0 ;  /* 0x00600000089879f0 */ /* 0x000fe20008001898 */
[----:B------:R-:W-:Y:S02]  /*2430*/  UIADD3 UR8, UR16, 0x100, URZ ;  /* 0x0000010010087890 */ /* 0x000fe4000fffe03f */
[----:B------:R-:W-:Y:S02]  /*2440*/  WARPGROUP.DEPBAR.LE gsb0, 0x0 ;  /* 0x00008000000079c5 */ /* 0x000fe40000010000 */
[----:B------:R-:W-:-:S06]  /*2450*/  WARPGROUP.ARRIVE ;  /* 0x00000000000079c5 */ /* 0x000fcc0000000000 */
[----:B------:R-:W-:Y:S03]  /*2460*/  HGMMA.64x32x16.F32.BF16 R104, gdesc[UR4], R104, gsb0 ;  /* 0x00600000046879f0 */ /* 0x000fe60008001868 */
[----:B------:R-:W-:Y:S02]  /*2470*/  WARPGROUP.DEPBAR.LE gsb0, 0x0 ;  /* 0x00008000000079c5 */ /* 0x000fe40000010000 */
[----:B------:R-:W-:-:S06]  /*2480*/  WARPGROUP.ARRIVE ;  /* 0x00000000000079c5 */ /* 0x000fcc0000000000 */
[----:B------:R-:W-:Y:S01]  /*2490*/  HGMMA.64x32x16.F32.BF16 R56, gdesc[UR20], R56, gsb0 ;  /* 0x00600000143879f0 */ /* 0x000fe20008001838 */
        /* <DEDUP_REMOVED lines=11> */
[----:B------:R-:W-:Y:S03]  /*2550*/  HGMMA.64x32x16.F32.BF16 R40, gdesc[UR20], R40, gsb0 ;  /* 0x00600000142879f0 */ /* 0x000fe60008001828 */
[----:B------:R-:W-:Y:S02]  /*2560*/  WARPGROUP.DEPBAR.LE gsb0, 0x0 ;  /* 0x00008000000079c5 */ /* 0x000fe40000010000 */
[----:B------:R-:W-:-:S06]  /*2570*/  WARPGROUP.ARRIVE ;  /* 0x00000000000079c5 */ /* 0x000fcc0000000000 */
[----:B------:R-:W-:Y:S01]  /*2580*/  HGMMA.64x32x16.F32.BF16 R88, gdesc[UR4], R88, gsb0 ;  /* 0x00600000045879f0 */ /* 0x000fe20008001858 */
[----:B------:R-:W-:-:S03]  /*2590*/  UIADD3 UR4, UR16, 0x200, URZ ;  /* 0x0000020010047890 */ /* 0x000fc6000fffe03f */
[----:B------:R-:W-:Y:S01]  /*25a0*/  UMOV UR16, UR20 ;  /* 0x0000001400107c82 */ /* 0x000fe20008000000 */
[----:B------:R-:W-:Y:S02]  /*25b0*/  WARPGROUP.DEPBAR.LE gsb0, 0x0 ;  /* 0x00008000000079c5 */ /* 0x000fe40000010000 */
[----:B------:R-:W-:-:S06]  /*25c0*/  WARPGROUP.ARRIVE ;  /* 0x00000000000079c5 */ /* 0x000fcc0000000000 */
[----:B------:R-:W-:Y:S03]  /*25d0*/  HGMMA.64x32x16.F32.BF16 R136, gdesc[UR8], R136, gsb0 ;  /* 0x00600000088879f0 */ /* 0x000fe60008001888 */
[----:B------:R-:W-:Y:S02]  /*25e0*/  WARPGROUP.DEPBAR.LE gsb0, 0x0 ;  /* 0x00008000000079c5 */ /* 0x000fe40000010000 */
[----:B------:R-:W-:-:S06]  /*25f0*/  WARPGROUP.ARRIVE ;  /* 0x00000000000079c5 */ /* 0x000fcc0000000000 */
[----:B------:R-:W-:Y:S03]  /*2600*/  HGMMA.64x32x16.F32.BF16 R184, gdesc[UR12], R184, gsb0 ;  /* 0x006000000cb879f0 */ /* 0x000fe600080018b8 */
[----:B------:R-:W-:Y:S02]  /*2610*/  WARPGROUP.DEPBAR.LE gsb0, 0x0 ;  /* 0x00008000000079c5 */ /* 0x000fe40000010000 */
[----:B--2---:R-:W-:-:S06]  /*2620*/  WARPGROUP.ARRIVE ;  /* 0x00000000000079c5 */ /* 0x004fcc0000000000 */
[----:B------:R-:W-:Y:S01]  /*2630*/  HGMMA.64x32x16.F32.BF16 R24, gdesc[UR16], R24, gsb0 ;  /* 0x00600000101879f0 */ /* 0x000fe20008001818 */
[----:B------:R-:W-:Y:S01]  /*2640*/  UMOV UR16, UR4 ;  /* 0x0000000400107c82 */ /* 0x000fe20008000000 */
[----:B------:R-:W-:Y:S01]  /*2650*/  UMOV UR17, 0xc0000010 ;  /* 0xc000001000117882 */ /* 0x000fe20000000000 */
[----:B------:R-:W-:Y:S02]  /*2660*/  WARPGROUP.DEPBAR.LE gsb0, 0x0 ;  /* 0x00008000000079c5 */ /* 0x000fe40000010000 */
[----:B------:R-:W-:Y:S04]  /*2670*/  STL.64 [R1], R24 ;  /* 0x0000001801007387 */ /* 0x000fe80000100a00 */
[----:B------:R-:W-:Y:S04]  /*2680*/  STL.64 [R1+0x8], R26 ;  /* 0x0000081a01007387 */ /* 0x000fe80000100a00 */
[----:B------:R-:W-:Y:S04]  /*2690*/  STL.64 [R1+0x10], R28 ;  /* 0x0000101c01007387 */ /* 0x000fe80000100a00 */
[----:B------:R-:W-:Y:S04]  /*26a0*/  STL.64 [R1+0x18], R30 ;  /* 0x0000181e01007387 */ /* 0x000fe80000100a00 */
[----:B------:R-:W-:Y:S04]  /*26b0*/  STL.64 [R1+0x20], R32 ;  /* 0x0000202001007387 */ /* 0x000fe80000100a00 */
[----:B------:R-:W-:Y:S04]  /*26c0*/  STL.64 [R1+0x28], R34 ;  /* 0x0000282201007387 */ /* 0x000fe80000100a00 */
[----:B------:R-:W-:Y:S04]  /*26d0*/  STL.64 [R1+0x30], R36 ;  /* 0x0000302401007387 */ /* 0x000fe80000100a00 */
[----:B------:R0:W-:Y:S04]  /*26e0*/  STL.64 [R1+0x38], R38 ;  /* 0x0000382601007387 */ /* 0x0001e80000100a00 */
[----:B0-----:R-:W2:Y:S04]  /*26f0*/  LDL.LU.64 R38, [R1+0xe0] ;  /* 0x0000e00001267983 */ /* 0x001ea80000300a00 */
[----:B------:R-:W2:Y:S04]  /*2700*/  LDL.LU.64 R36, [R1+0xd8] ;  /* 0x0000d80001247983 */ /* 0x000ea80000300a00 */
[----:B------:R-:W2:Y:S04]  /*2710*/  LDL.LU.64 R34, [R1+0xd0] ;  /* 0x0000d00001227983 */ /* 0x000ea80000300a00 */
[----:B------:R-:W2:Y:S04]  /*2720*/  LDL.LU.64 R32, [R1+0xc8] ;  /* 0x0000c80001207983 */ /* 0x000ea80000300a00 */
[----:B------:R-:W2:Y:S04]  /*2730*/  LDL.LU.64 R30, [R1+0xc0] ;  /* 0x0000c000011e7983 */ /* 0x000ea80000300a00 */
[----:B------:R-:W2:Y:S04]  /*2740*/  LDL.LU.64 R28, [R1+0xb8] ;  /* 0x0000b800011c7983 */ /* 0x000ea80000300a00 */
[----:B------:R-:W2:Y:S04]  /*2750*/  LDL.LU.64 R26, [R1+0xb0] ;  /* 0x0000b000011a7983 */ /* 0x000ea80000300a00 */
[----:B------:R-:W2:Y:S01]  /*2760*/  LDL.LU.64 R24, [R1+0xa8] ;  /* 0x0000a80001187983 */ /* 0x000ea20000300a00 */
[----:B------:R-:W-:Y:S01]  /*2770*/  WARPGROUP.ARRIVE ;  /* 0x00000000000079c5 */ /* 0x000fe20000000000 */
[----:B------:R-:W-:Y:S01]  /*2780*/  UMOV UR12, UR16 ;  /* 0x00000010000c7c82 */ /* 0x000fe20008000000 */
[----:B------:R-:W-:Y:S01]  /*2790*/  UMOV UR13, UR17 ;  /* 0x00000011000d7c82 */ /* 0x000fe20008000000 */
[----:B------:R-:W-:Y:S01]  /*27a0*/  UMOV UR8, UR16 ;  /* 0x0000001000087c82 */ /* 0x000fe20008000000 */
[----:B------:R-:W-:Y:S01]  /*27b0*/  UMOV UR9, UR17 ;  /* 0x0000001100097c82 */ /* 0x000fe20008000000 */
[----:B------:R-:W-:Y:S01]  /*27c0*/  UMOV UR4, UR16 ;  /* 0x0000001000047c82 */ /* 0x000fe20008000000 */
[----:B------:R-:W-:Y:S01]  /*27d0*/  HGMMA.64x32x16.F32.BF16 R216, gdesc[UR16], R216, gsb0 ;  /* 0x0060000010d879f0 */ /* 0x000fe200080018d8 */
        /* <DEDUP_REMOVED lines=14> */
[----:B------:R-:W-:Y:S03]  /*28c0*/  HGMMA.64x32x16.F32.BF16 R24, gdesc[UR16], R24, gsb0 ;  /* 0x00600000101879f0 */ /* 0x000fe60008001818 */
[----:B------:R-:W-:Y:S02]  /*28d0*/  WARPGROUP.DEPBAR.LE gsb0, 0x0 ;  /* 0x00008000000079c5 */ /* 0x000fe40000010000 */
[----:B------:R-:W-:Y:S05]  /*28e0*/  @!P0 BRA `(.L_x_28) ;  /* 0x0000000000048947 */ /* 0x000fea0003800000 */
[----:B------:R-:W-:Y:S01]  /*28f0*/  BPT.TRAP 0x1 ;  /* 0x000000040000795c */ /* 0x000fe20000300000 */
.L_x_28:
[----:B------:R-:W2:Y:S01]  /*2900*/  LDL R7, [R1+0x90] ;  /* 0x0000900001077983 */ /* 0x000ea20000100800 */
[----:B------:R-:W-:Y:S01]  /*2910*/  ISETP.NE.AND P1, PT, R17, RZ, PT ;  /* 0x000000ff1100720c */ /* 0x000fe20003f25270 */
[----:B------:R-:W-:-:S12]  /*2920*/  UISETP.GT.U32.AND UP0, UPT, UR38, 0x1, UPT ;  /* 0x000000012600788c */ /* 0x000fd8000bf04070 */
[----:B------:R-:W-:-:S05]  /*2930*/  @P1 LEA R5, R0, UR44, 0x3 ;  /* 0x0000002c00051c11 */ /* 0x000fca000f8e18ff */
[----:B------:R-:W-:-:S05]  /*2940*/  @P1 VIADD R5, R5, 0x68 ;  /* 0x0000006805051836 */ /* 0x000fca0000000000 */
[----:B--2---:R-:W-:-:S04]  /*2950*/  @P1 PRMT R5, R7, 0x654, R5 ;  /* 0x0000065407051816 */ /* 0x004fc80000000005 */
[----:B------:R0:W-:Y:S01]  /*2960*/  @P1 SYNCS.ARRIVE.TRANS64.RED.A1T0 RZ, [R5+URZ], RZ ;  /* 0x000000ff05ff19a7 */ /* 0x0001e2000810043f */
[----:B------:R-:W-:-:S13]  /*2970*/  PLOP3.LUT P1, PT, PT, PT, UP0, 0x80, 0x0 ;  /* 0x000000000000781c */ /* 0x000fda0003f2f008 */
[----:B0-----:R-:W-:Y:S05]  /*2980*/  @P1 BRA `(.L_x_29) ;  /* 0x0000000000041947 */ /* 0x001fea0003800000 */
[----:B------:R-:W-:Y:S01]  /*2990*/  BPT.TRAP 0x1 ;  /* 0x000000040000795c */ /* 0x000fe20000300000 */
.L_x_29:
[----:B------:R-:W-:Y:S01]  /*29a0*/  UIADD3 UR26, UR26, 0x1, URZ ;  /* 0x000000011a1a7890 */ /* 0x000fe2000fffe03f */
[C---:B------:R-:W-:Y:S01]  /*29b0*/  ISETP.GT.AND P2, PT, R3.reuse, 0x1, PT ;  /* 0x000000010300780c */ /* 0x040fe20003f44270 */
[----:B------:R-:W-:Y:S02]  /*29c0*/  VIADD R0, R0, 0x1 ;  /* 0x0000000100007836 */ /* 0x000fe40000000000 */
[----:B------:R-:W-:Y:S01]  /*29d0*/  UISETP.NE.AND UP0, UPT, UR26, 0xd, UPT ;  /* 0x0000000d1a00788c */ /* 0x000fe2000bf05270 */
[----:B------:R-:W-:Y:S02]  /*29e0*/  VIADD R3, R3, 0xffffffff ;  /* 0xffffffff03037836 */ /* 0x000fe40000000000 */
[C---:B------:R-:W-:Y:S01]  /*29f0*/  ISETP.NE.AND P1, PT, R0.reuse, 0xd, PT ;  /* 0x0000000d0000780c */ /* 0x040fe20003f25270 */
[----:B------:R-:W-:Y:S02]  /*2a00*/  USEL UR4, URZ, 0x1, UP0 ;  /* 0x000000013f047887 */ /* 0x000fe40008000000 */
[----:B------:R-:W-:Y:S01]  /*2a10*/  USEL UR26, UR26, URZ, UP0 ;  /* 0x0000003f1a1a7287 */ /* 0x000fe20008000000 */
[----:B------:R-:W-:-:S03]  /*2a20*/  SEL R0, R0, RZ, P1 ;  /* 0x000000ff00007207 */ /* 0x000fc60000800000 */
[----:B------:R-:W-:Y:S01]  /*2a30*/  LOP3.LUT R4, R4, UR4, RZ, 0x3c, !PT ;  /* 0x0000000404047c12 */ /* 0x000fe2000f8e3cff */
[----:B------:R-:W-:Y:S07]  /*2a40*/  @P2 BRA `(.L_x_30) ;  /* 0xfffffff400602947 */ /* 0x000fee000383ffff */
.L_x_23:
[----:B01----:R-:W0:Y:S02]  /*2a50*/  LDC R0, c[0x0][0x28c] ;  /* 0x0000a300ff007b82 */ /* 0x003e240000000800 */
[----:B0-----:R-:W-:-:S13]  /*2a60*/  ISETP.GE.AND P1, PT, R0, 0x1, PT ;  /* 0x000000010000780c */ /* 0x001fda0003f26270 */
[----:B------:R-:W-:Y:S05]  /*2a70*/  @!P1 BRA `(.L_x_31) ;  /* 0x0000000000409947 */ /* 0x000fea0003800000 */
[----:B------:R-:W-:Y:S05]  /*2a80*/  @!P0 BRA `(.L_x_32) ;  /* 0x0000000000048947 */ /* 0x000fea0003800000 */
[----:B------:R-:W-:Y:S01]  /*2a90*/  BPT.TRAP 0x1 ;  /* 0x000000040000795c */ /* 0x000fe20000300000 */
.L_x_32:
[----:B------:R-:W2:Y:S01]  /*2aa0*/  LDL R3, [R1+0x90] ;  /* 0x0000900001037983 */ /* 0x000ea20000100800 */
[----:B------:R-:W-:Y:S01]  /*2ab0*/  ISETP.NE.AND P0, PT, R17, RZ, PT ;  /* 0x000000ff1100720c */ /* 0x000fe20003f05270 */
[----:B------:R-:W-:-:S12]  /*2ac0*/  UISETP.GT.U32.AND UP0, UPT, UR38, 0x1, UPT ;  /* 0x000000012600788c */ /* 0x000fd8000bf04070 */
[----:B------:R-:W-:-:S04]  /*2ad0*/  @P0 VIADD R6, R6, UR37 ;  /* 0x0000002506060c36 */ /* 0x000fc80008000000 */
[----:B---34-:R-:W-:-:S05]  /*2ae0*/  @P0 IMAD.WIDE.U32 R4, R6, 0x4ec4ec4f, RZ ;  /* 0x4ec4ec4f06040825 */ /* 0x018fca00078e00ff */
[----:B------:R-:W-:-:S05]  /*2af0*/  @P0 SHF.R.U32.HI R0, RZ, 0x2, R5 ;  /* 0x00000002ff000819 */ /* 0x000fca0000011605 */
[----:B------:R-:W-:-:S05]  /*2b00*/  @P0 IMAD R0, R0, -0xd, R6 ;  /* 0xfffffff300000824 */ /* 0x000fca00078e0206 */
[----:B------:R-:W-:-:S05]  /*2b10*/  @P0 LEA R0, R0, UR44, 0x3 ;  /* 0x0000002c00000c11 */ /* 0x000fca000f8e18ff */
[----:B------:R-:W-:-:S05]  /*2b20*/  @P0 VIADD R0, R0, 0x68 ;  /* 0x0000006800000836 */ /* 0x000fca0000000000 */
[----:B--2---:R-:W-:-:S04]  /*2b30*/  @P0 PRMT R0, R3, 0x654, R0 ;  /* 0x0000065403000816 */ /* 0x004fc80000000000 */
[----:B------:R0:W-:Y:S01]  /*2b40*/  @P0 SYNCS.ARRIVE.TRANS64.RED.A1T0 RZ, [R0+URZ], RZ ;  /* 0x000000ff00ff09a7 */ /* 0x0001e2000810043f */
[----:B------:R-:W-:-:S13]  /*2b50*/  PLOP3.LUT P0, PT, PT, PT, UP0, 0x80, 0x0 ;  /* 0x000000000000781c */ /* 0x000fda0003f0f008 */
[----:B0-----:R-:W-:Y:S05]  /*2b60*/  @P0 BRA `(.L_x_31) ;  /* 0x0000000000040947 */ /* 0x001fea0003800000 */
[----:B------:R-:W-:Y:S01]  /*2b70*/  BPT.TRAP 0x1 ;  /* 0x000000040000795c */ /* 0x000fe20000300000 */
.L_x_31:
[----:B---34-:R-:W0:Y:S01]  /*2b80*/  S2R R5, SR_TID.X ;  /* 0x0000000000057919 */ /* 0x018e220000002100 */
[----:B------:R-:W-:Y:S02]  /*2b90*/  UIMAD UR41, UR41, 0xa0, URZ ;  /* 0x000000a0292978a4 */ /* 0x000fe4000f8e023f */
[----:B------:R-:W-:Y:S01]  /*2ba0*/  USHF.R.S32.HI UR10, URZ, 0x1f, UR42 ;  /* 0x0000001f3f0a7899 */ /* 0x000fe2000801142a */
[----:B------:R-:W-:Y:S01]  /*2bb0*/  ULDC.64 UR8, c[0x0][0x5d0] ;  /* 0x0001740000087ab9 */ /* 0x000fe20000000a00 */
[----:B------:R-:W-:Y:S02]  /*2bc0*/  UIMAD.WIDE UR6, UR40, 0x180, URZ ;  /* 0x00000180280678a5 */ /* 0x000fe4000f8e023f */
[----:B------:R-:W-:Y:S01]  /*2bd0*/  IMAD.U32 R236, RZ, RZ, UR41 ;  /* 0x00000029ffec7e24 */ /* 0x000fe2000f8e00ff */
[----:B------:R-:W-:Y:S02]  /*2be0*/  UIMAD UR4, UR10, UR8, URZ ;  /* 0x000000080a0472a4 */ /* 0x000fe4000f8e023f */
[----:B------:R-:W-:Y:S01]  /*2bf0*/  IMAD.U32 R6, RZ, RZ, UR8 ;  /* 0x00000008ff067e24 */ /* 0x000fe2000f8e00ff */
[----:B------:R-:W-:-:S02]  /*2c00*/  UIMAD UR40, UR40, 0x180, URZ ;  /* 0x00000180282878a4 */ /* 0x000fc4000f8e023f */
[----:B------:R-:W-:Y:S01]  /*2c10*/  UIMAD UR4, UR42, UR9, UR4 ;  /* 0x000000092a0472a4 */ /* 0x000fe2000f8e0204 */
[----:B------:R-:W-:Y:S01]  /*2c20*/  ULDC UR8, c[0x0][0x284] ;  /* 0x0000a10000087ab9 */ /* 0x000fe20000000800 */
[----:B------:R-:W-:Y:S02]  /*2c30*/  UIADD3 UR37, UR43, UR37, URZ ;  /* 0x000000252b257290 */ /* 0x000fe4000fffe03f */
[----:B------:R-:W-:Y:S02]  /*2c40*/  UISETP.GE.U32.AND UP2, UPT, UR43, 0xd, UPT ;  /* 0x0000000d2b00788c */ /* 0x000fe4000bf46070 */
[----:B------:R-:W-:-:S04]  /*2c50*/  UISETP.GT.U32.AND UP1, UPT, UR37, 0xc, UPT ;  /* 0x0000000c2500788c */ /* 0x000fc8000bf24070 */
[----:B------:R-:W-:Y:S01]  /*2c60*/  UISETP.LT.U32.AND UP1, UPT, UR43, 0xd, UP1 ;  /* 0x0000000d2b00788c */ /* 0x000fe20008f21070 */
[----:B0-----:R-:W-:Y:S01]  /*2c70*/  IMAD.SHL.U32 R237, R5, 0x2, RZ ;  /* 0x0000000205ed7824 */ /* 0x001fe200078e00ff */
[--C-:B------:R-:W-:Y:S02]  /*2c80*/  SHF.R.U32.HI R3, RZ, 0x7, R5.reuse ;  /* 0x00000007ff037819 */ /* 0x100fe40000011605 */
[----:B------:R-:W-:Y:S02]  /*2c90*/  SHF.R.U32.HI R0, RZ, 0x2, R5 ;  /* 0x00000002ff007819 */ /* 0x000fe40000011605 */
[----:B------:R-:W-:Y:S02]  /*2ca0*/  LOP3.LUT R236, R236, 0x6, R237, 0xf8, !PT ;  /* 0x00000006ecec7812 */ /* 0x000fe400078ef8ed */
[----:B------:R-:W-:Y:S02]  /*2cb0*/  LOP3.LUT R3, R3, 0x1, RZ, 0xc0, !PT ;  /* 0x0000000103037812 */ /* 0x000fe400078ec0ff */
[----:B------:R-:W-:-:S02]  /*2cc0*/  LOP3.LUT R4, R5, 0x60, RZ, 0xc0, !PT ;  /* 0x0000006005047812 */ /* 0x000fc400078ec0ff */
[----:B------:R-:W-:Y:S01]  /*2cd0*/  SHF.R.S32.HI R237, RZ, 0x1f, R236 ;  /* 0x0000001fffed7819 */ /* 0x000fe200000114ec */
[----:B------:R-:W-:Y:S01]  /*2ce0*/  IMAD.SHL.U32 R234, R3, 0x40, RZ ;  /* 0x0000004003ea7824 */ /* 0x000fe200078e00ff */
[----:B------:R-:W-:Y:S02]  /*2cf0*/  LOP3.LUT R0, R0, 0x7, RZ, 0xc0, !PT ;  /* 0x0000000700007812 */ /* 0x000fe400078ec0ff */
[----:B------:R-:W-:Y:S01]  /*2d00*/  SHF.R.U32.HI R4, RZ, 0x1, R4 ;  /* 0x00000001ff047819 */ /* 0x000fe20000011604 */
[----:B------:R-:W-:Y:S01]  /*2d10*/  IMAD.WIDE.U32 R6, R6, UR42, R236 ;  /* 0x0000002a06067c25 */ /* 0x000fe2000f8e00ec */
[--C-:B------:R-:W-:Y:S02]  /*2d20*/  LOP3.LUT R234, R234, 0x40, R0.reuse, 0xe2, !PT ;  /* 0x00000040eaea7812 */ /* 0x100fe400078ee200 */
[----:B------:R-:W-:Y:S01]  /*2d30*/  IADD3 R0, RZ, -R4, -R0 ;  /* 0x80000004ff007210 */ /* 0x000fe20007ffe800 */
[----:B------:R-:W-:Y:S01]  /*2d40*/  VIADD R7, R7, UR4 ;  /* 0x0000000407077c36 */ /* 0x000fe20008000000 */
[----:B------:R-:W-:Y:S01]  /*2d50*/  ULDC UR4, c[0x0][0x288] ;  /* 0x0000a20000047ab9 */ /* 0x000fe20000000800 */
[----:B------:R-:W-:Y:S01]  /*2d60*/  LOP3.LUT R234, R234, UR6, R4, 0xfe, !PT ;  /* 0x00000006eaea7c12 */ /* 0x000fe2000f8efe04 */
[----:B------:R-:W-:Y:S01]  /*2d70*/  UISETP.GE.AND UP0, UPT, UR41, UR4, UPT ;  /* 0x000000042900728c */ /* 0x000fe2000bf06270 */
[----:B------:R-:W-:-:S02]  /*2d80*/  IMAD R0, R3, -0x40, R0 ;  /* 0xffffffc003007824 */ /* 0x000fc400078e0200 */
[----:B------:R-:W-:Y:S01]  /*2d90*/  IMAD.U32 R3, RZ, RZ, UR8 ;  /* 0x00000008ff037e24 */ /* 0x000fe2000f8e00ff */
[----:B------:R-:W-:Y:S02]  /*2da0*/  UISETP.GE.OR UP0, UPT, UR40, UR8, UP0 ;  /* 0x000000082800728c */ /* 0x000fe40008706670 */
[----:B------:R-:W-:Y:S02]  /*2db0*/  USEL UR8, URZ, 0x1, !UP1 ;  /* 0x000000013f087887 */ /* 0x000fe4000c800000 */
[----:B------:R-:W-:Y:S01]  /*2dc0*/  IADD3 R3, R3, -UR40, R0 ;  /* 0x8000002803037c10 */ /* 0x000fe2000fffe000 */
[----:B------:R-:W-:Y:S01]  /*2dd0*/  UMOV UR40, 0xffffffff ;  /* 0xffffffff00287882 */ /* 0x000fe20000000000 */
[----:B------:R-:W-:Y:S01]  /*2de0*/  LOP3.LUT R0, R5, 0x3, RZ, 0xc0, !PT ;  /* 0x0000000305007812 */ /* 0x000fe200078ec0ff */
[----:B------:R-:W-:Y:S01]  /*2df0*/  IMAD.MOV.U32 R5, RZ, RZ, -0x2 ;  /* 0xfffffffeff057424 */ /* 0x000fe200078e00ff */
[----:B------:R-:W-:Y:S01]  /*2e00*/  PLOP3.LUT P0, PT, PT, PT, UP0, 0x80, 0x0 ;  /* 0x000000000000781c */ /* 0x000fe20003f0f008 */
[----:B------:R-:W-:-:S02]  /*2e10*/  ULOP3.LUT UR36, UR36, UR8, URZ, 0x3c, !UPT ;  /* 0x0000000824247292 */ /* 0x000fc4000f8e3c3f */
[----:B------:R-:W-:Y:S01]  /*2e20*/  IMAD R0, R0, R5, UR4 ;  /* 0x0000000400007e24 */ /* 0x000fe2000f8e0205 */
[----:B------:R-:W-:-:S03]  /*2e30*/  UIMAD.WIDE.U32 UR4, UR37, 0x4ec4ec4f, URZ ;  /* 0x4ec4ec4f250478a5 */ /* 0x000fc6000f8e003f */
[----:B------:R-:W-:Y:S01]  /*2e40*/  VIADD R0, R0, -UR41 ;  /* 0x8000002900007c36 */ /* 0x000fe20008000000 */
[----:B------:R-:W-:-:S04]  /*2e50*/  USHF.R.U32.HI UR4, URZ, 0x2, UR5 ;  /* 0x000000023f047899 */ /* 0x000fc80008011605 */
[----:B------:R-:W-:Y:S02]  /*2e60*/  UIMAD UR37, UR4, -0xd, UR37 ;  /* 0xfffffff3042578a4 */ /* 0x000fe4000f8e0225 */
[----:B------:R-:W-:Y:S01]  /*2e70*/  @UP2 ULOP3.LUT UR36, UR36, 0x1, UR4, 0x78, !UPT ;  /* 0x0000000124242892 */ /* 0x000fe2000f8e7804 */
[----:B------:R-:W-:Y:S11]  /*2e80*/  @P0 BRA `(.L_x_33) ;  /* 0x000000fc008c0947 */ /* 0x000ff60003800000 */
[----:B-----5:R-:W-:Y:S01]  /*2e90*/  FSETP.NEU.AND P2, PT, R16, RZ, PT ;  /* 0x000000ff1000720b */ /* 0x020fe20003f4d000 */
[----:B------:R-:W-:Y:S01]  /*2ea0*/  ULDC.64 UR8, c[0x0][0x5c8] ;  /* 0x0001720000087ab9 */ /* 0x000fe20000000a00 */
[----:B------:R-:W-:Y:S01]  /*2eb0*/  ISETP.GT.AND P0, PT, R3, RZ, PT ;  /* 0x000000ff0300720c */ /* 0x000fe20003f04270 */
[----:B------:R-:W-:Y:S01]  /*2ec0*/  UIMAD UR4, UR7, UR8, URZ ;  /* 0x00000008070472a4 */ /* 0x000fe2000f8e023f */
[----:B------:R-:W-:Y:S01]  /*2ed0*/  IMAD.U32 R12, RZ, RZ, UR9 ;  /* 0x00000009ff0c7e24 */ /* 0x000fe2000f8e00ff */
[----:B------:R-:W-:Y:S01]  /*2ee0*/  BSSY B0, `(.L_x_33) ;  /* 0x0000fdd000007945 */ /* 0x000fe20003800000 */
[----:B------:R-:W-:Y:S01]  /*2ef0*/  IMAD.WIDE.U32 R6, R234, UR8, R6 ;  /* 0x00000008ea067c25 */ /* 0x000fe2000f8e0006 */
[----:B------:R-:W-:-:S03]  /*2f00*/  ISETP.GT.AND P1, PT, R0, RZ, P0 ;  /* 0x000000ff0000720c */ /* 0x000fc60000724270 */
[----:B------:R-:W-:-:S04]  /*2f10*/  IMAD R12, R234, R12, UR4 ;  /* 0x00000004ea0c7e24 */ /* 0x000fc8000f8e020c */
[----:B------:R-:W-:Y:S01]  /*2f20*/  IMAD.IADD R12, R7, 0x1, R12 ;  /* 0x00000001070c7824 */ /* 0x000fe200078e020c */
[----:B------:R-:W-:Y:S06]  /*2f30*/  @!P2 BRA `(.L_x_34) ;  /* 0x000000b4005ca947 */ /* 0x000fec0003800000 */
[----:B------:R-:W0:Y:S01]  /*2f40*/  LDC.64 R8, c[0x0][0x5b8] ;  /* 0x00016e00ff087b82 */ /* 0x000e220000000a00 */
[----:B------:R-:W2:Y:S01]  /*2f50*/  LDL.LU R15, [R1+0x40] ;  /* 0x00004000010f7983 */ /* 0x000ea20000300800 */
[----:B------:R-:W-:-:S06]  /*2f60*/  ULDC.64 UR4, c[0x0][0x5c0] ;  /* 0x0001700000047ab9 */ /* 0x000fcc0000000a00 */
[----:B------:R-:W1:Y:S08]  /*2f70*/  LDC.64 R232, c[0x0][0x5b0] ;  /* 0x00016c00ffe87b82 */ /* 0x000e700000000a00 */
[----:B------:R-:W3:Y:S01]  /*2f80*/  LDC.64 R22, c[0x0][0x5a8] ;  /* 0x00016a00ff167b82 */ /* 0x000ee20000000a00 */
[----:B0-----:R-:W-:Y:S01]  /*2f90*/  IMAD.MOV.U32 R14, RZ, RZ, R8 ;  /* 0x000000ffff0e7224 */ /* 0x001fe200078e0008 */
[----:B------:R0:W-:Y:S01]  /*2fa0*/  STL [R1+0x88], R8 ;  /* 0x0000880801007387 */ /* 0x0001e20000100800 */
[----:B------:R-:W-:-:S02]  /*2fb0*/  IMAD.MOV.U32 R5, RZ, RZ, R9 ;  /* 0x000000ffff057224 */ /* 0x000fc400078e0009 */
[----:B------:R-:W-:-:S04]  /*2fc0*/  IMAD R4, R14, UR10, RZ ;  /* 0x0000000a0e047c24 */ /* 0x000fc8000f8e02ff */
[----:B------:R-:W-:Y:S02]  /*2fd0*/  IMAD R13, R5, UR42, R4 ;  /* 0x0000002a050d7c24 */ /* 0x000fe4000f8e0204 */
[----:B-1----:R-:W-:Y:S02]  /*2fe0*/  IMAD R11, R232, UR7, RZ ;  /* 0x00000007e80b7c24 */ /* 0x002fe4000f8e02ff */
[----:B0-----:R-:W-:Y:S01]  /*2ff0*/  IMAD.WIDE.U32 R8, R14, UR42, R236 ;  /* 0x0000002a0e087c25 */ /* 0x001fe2000f8e00ec */
[----:B------:R-:W-:Y:S03]  /*3000*/  STL [R1+0x8c], R13 ;  /* 0x00008c0d01007387 */ /* 0x000fe60000100800 */
[----:B------:R-:W-:Y:S01]  /*3010*/  IMAD.IADD R19, R9, 0x1, R13 ;  /* 0x0000000109137824 */ /* 0x000fe200078e020d */
[----:B------:R3:W-:Y:S01]  /*3020*/  STL.64 [R1+0x98], R8 ;  /* 0x0000980801007387 */ /* 0x0007e20000100a00 */
[----:B------:R-:W-:-:S02]  /*3030*/  IMAD.MOV.U32 R18, RZ, RZ, R8 ;  /* 0x000000ffff127224 */ /* 0x000fc400078e0008 */
[C---:B------:R-:W-:Y:S02]  /*3040*/  IMAD R11, R234.reuse, R233, R11 ;  /* 0x000000e9ea0b7224 */ /* 0x040fe400078e020b */
[----:B------:R-:W-:Y:S01]  /*3050*/  IMAD.WIDE.U32 R4, R234, R232, R18 ;  /* 0x000000e8ea047225 */ /* 0x000fe200078e0012 */
[----:B------:R-:W-:Y:S03]  /*3060*/  STL.64 [R1+0x80], R18 ;  /* 0x0000801201007387 */ /* 0x000fe60000100a00 */
[----:B------:R-:W-:Y:S01]  /*3070*/  IMAD.IADD R5, R5, 0x1, R11 ;  /* 0x0000000105057824 */ /* 0x000fe200078e020b */
[----:B---3--:R-:W-:-:S04]  /*3080*/  LEA R8, P2, R4, R22, 0x1 ;  /* 0x0000001604087211 */ /* 0x008fc800078408ff */
[----:B------:R-:W-:-:S05]  /*3090*/  LEA.HI.X R9, R4, R23, R5, 0x1, P2 ;  /* 0x0000001704097211 */ /* 0x000fca00010f0c05 */
[----:B------:R-:W3:Y:S01]  /*30a0*/  @P1 LDG.E.LTC128B.U16 R10, desc[UR46][R8.64] ;  /* 0x0000002e080a1981 */ /* 0x000ee2000c1e1520 */
[----:B------:R-:W-:Y:S01]  /*30b0*/  BSSY B1, `(.L_x_35) ;  /* 0x0000012000017945 */ /* 0x000fe20003800000 */
[C---:B---3--:R-:W-:Y:S01]  /*30c0*/  IMAD.U32 R4, R10.reuse, 0x10000, RZ ;  /* 0x000100000a047824 */ /* 0x048fe200078e00ff */
[----:B------:R-:W-:-:S03]  /*30d0*/  PRMT R8, R10, 0x7610, R8 ;  /* 0x000076100a087816 */ /* 0x000fc60000000008 */
[----:B------:R-:W-:-:S04]  /*30e0*/  FMUL R4, R4, R16 ;  /* 0x0000001004047220 */ /* 0x000fc80000400000 */
[----:B--2---:R-:W-:Y:S01]  /*30f0*/  FFMA R7, R15, R2, R4 ;  /* 0x000000020f077223 */ /* 0x004fe20000000004 */
[----:B------:R-:W-:-:S04]  /*3100*/  LEA R4, P2, R6, UR4, 0x1 ;  /* 0x0000000406047c11 */ /* 0x000fc8000f8408ff */
[----:B------:R-:W-:Y:S02]  /*3110*/  LEA.HI.X R5, R6, UR5, R12, 0x1, P2 ;  /* 0x0000000506057c11 */ /* 0x000fe400090f0c0c */
[----:B------:R-:W-:-:S05]  /*3120*/  F2FP.BF16.F32.PACK_AB R6, RZ, R7 ;  /* 0x00000007ff06723e */ /* 0x000fca00000010ff */
[----:B------:R0:W-:Y:S02]  /*3130*/  @P1 STG.E.U16 desc[UR46][R4.64], R6 ;  /* 0x0000000604001986 */ /* 0x0001e4000c10152e */
[----:B0-----:R-:W-:-:S04]  /*3140*/  IMAD.WIDE.U32 R6, R234, R232, R236 ;  /* 0x000000e8ea067225 */ /* 0x001fc800078e00ec */
[----:B------:R-:W-:Y:S02]  /*3150*/  IMAD.IADD R7, R11, 0x1, R7 ;  /* 0x000000010b077824 */ /* 0x000fe400078e0207 */
[----:B------:R-:W-:-:S04]  /*3160*/  IMAD.WIDE.U32 R6, R14, UR42, R6 ;  /* 0x0000002a0e067c25 */ /* 0x000fc8000f8e0006 */
[----:B------:R-:W-:Y:S01]  /*3170*/  IMAD.IADD R7, R13, 0x1, R7 ;  /* 0x000000010d077824 */ /* 0x000fe200078e0207 */
[----:B------:R-:W-:-:S04]  /*3180*/  LEA R20, P1, R6, R22, 0x1 ;  /* 0x0000001606147211 */ /* 0x000fc800078208ff */
[----:B------:R-:W-:Y:S02]  /*3190*/  LEA.HI.X R21, R6, R23, R7, 0x1, P1 ;  /* 0x0000001706157211 */ /* 0x000fe400008f0c07 */
[----:B------:R-:W-:-:S13]  /*31a0*/  ISETP.GT.AND P1, PT, R0, 0x1, P0 ;  /* 0x000000010000780c */ /* 0x000fda0000724270 */
[----:B------:R-:W-:Y:S05]  /*31b0*/  @!P1 BRA `(.L_x_36) ;  /* 0x0000000000049947 */ /* 0x000fea0003800000 */
[----:B------:R0:W5:Y:S02]  /*31c0*/  LDG.E.LTC128B.U16 R8, desc[UR46][R20.64+0x2] ;  /* 0x0000022e14087981 */ /* 0x000164000c1e1520 */
.L_x_36:
[----:B------:R-:W-:Y:S05]  /*31d0*/  BSYNC B1 ;  /* 0x0000000000017941 */ /* 0x000fea0003800000 */
.L_x_35:
[----:B------:R-:W2:Y:S01]  /*31e0*/  LDL.LU R7, [R1+0x44] ;  /* 0x0000440001077983 */ /* 0x000ea20000300800 */
[----:B-----5:R-:W-:-:S03]  /*31f0*/  IMAD.U32 R6, R8, 0x10000, RZ ;  /* 0x0001000008067824 */ /* 0x020fc600078e00ff */
[----:B------:R-:W3:Y:S01]  /*3200*/  LDL.LU R12, [R1+0x48] ;  /* 0x00004800010c7983 */ /* 0x000ee20000300800 */
[----:B------:R-:W-:Y:S01]  /*3210*/  FMUL R6, R6, R16 ;  /* 0x0000001006067220 */ /* 0x000fe20000400000 */
[----:B------:R-:W-:-:S03]  /*3220*/  ISETP.GT.AND P5, PT, R3, 0x8, PT ;  /* 0x000000080300780c */ /* 0x000fc60003fa4270 */
[----:B--2---:R-:W-:Y:S01]  /*3230*/  FFMA R6, R7, R2, R6 ;  /* 0x0000000207067223 */ /* 0x004fe20000000006 */
[----:B------:R-:W-:-:S04]  /*3240*/  SHF.L.U64.HI R7, R232, 0x3, R233 ;  /* 0x00000003e8077819 */ /* 0x000fc800000102e9 */
[----:B------:R-:W-:-:S05]  /*3250*/  F2FP.BF16.F32.PACK_AB R6, RZ, R6 ;  /* 0x00000006ff06723e */ /* 0x000fca00000010ff */
[----:B------:R1:W-:Y:S01]  /*3260*/  @P1 STG.E.U16 desc[UR46][R4.64+0x2], R6 ;  /* 0x0000020604001986 */ /* 0x0003e2000c10152e */
[----:B------:R-:W-:Y:S01]  /*3270*/  ISETP.GT.AND P1, PT, R0, RZ, P5 ;  /* 0x000000ff0000720c */ /* 0x000fe20002f24270 */
[----:B-1----:R-:W-:-:S05]  /*3280*/  IMAD.SHL.U32 R6, R232, 0x8, RZ ;  /* 0x00000008e8067824 */ /* 0x002fca00078e00ff */
[----:B------:R1:W-:Y:S02]  /*3290*/  STL.64 [R1+0x40], R6 ;  /* 0x0000400601007387 */ /* 0x0003e40000100a00 */
[----:B-1----:R-:W-:-:S04]  /*32a0*/  IMAD.WIDE.U32 R6, R234, R232, R6 ;  /* 0x000000e8ea067225 */ /* 0x002fc800078e0006 */
[----:B------:R-:W-:Y:S02]  /*32b0*/  IMAD.IADD R9, R11, 0x1, R7 ;  /* 0x000000010b097824 */ /* 0x000fe400078e0207 */
[----:B------:R-:W2:Y:S02]  /*32c0*/  LDL.64 R10, [R1+0x98] ;  /* 0x00009800010a7983 */ /* 0x000ea40000100a00 */
[----:B--2---:R-:W-:-:S05]  /*32d0*/  IADD3 R7, P2, R10, R6, RZ ;  /* 0x000000060a077210 */ /* 0x004fca0007f5e0ff */
[----:B------:R-:W-:Y:S01]  /*32e0*/  IMAD.X R11, R9, 0x1, R19, P2 ;  /* 0x00000001090b7824 */ /* 0x000fe200010e0613 */
[----:B------:R-:W-:-:S04]  /*32f0*/  LEA R10, P2, R7, R22, 0x1 ;  /* 0x00000016070a7211 */ /* 0x000fc800078408ff */
[----:B------:R-:W-:-:S05]  /*3300*/  LEA.HI.X R11, R7, R23, R11, 0x1, P2 ;  /* 0x00000017070b7211 */ /* 0x000fca00010f0c0b */
[----:B------:R1:W2:Y:S01]  /*3310*/  @P1 LDG.E.LTC128B.U16 R8, desc[UR46][R10.64] ;  /* 0x0000002e0a081981 */ /* 0x0002a2000c1e1520 */
[----:B------:R-:W-:Y:S01]  /*3320*/  IADD3 R6, P2, R236, R6, RZ ;  /* 0x00000006ec067210 */ /* 0x000fe20007f5e0ff */
[----:B------:R-:W-:Y:S01]  /*3330*/  BSSY B1, `(.L_x_37) ;  /* 0x0000017000017945 */ /* 0x000fe20003800000 */
[----:B------:R-:W-:-:S03]  /*3340*/  ISETP.GT.AND P3, PT, R0, 0x1, P5 ;  /* 0x000000010000780c */ /* 0x000fc60002f64270 */
[----:B------:R-:W-:Y:S02]  /*3350*/  IMAD.X R7, R237, 0x1, R9, P2 ;  /* 0x00000001ed077824 */ /* 0x000fe400010e0609 */
[----:B------:R-:W-:Y:S02]  /*3360*/  IMAD.U32 R9, RZ, RZ, UR9 ;  /* 0x00000009ff097e24 */ /* 0x000fe4000f8e00ff */
[----:B------:R-:W-:-:S04]  /*3370*/  IMAD.WIDE.U32 R6, R14, UR42, R6 ;  /* 0x0000002a0e067c25 */ /* 0x000fc8000f8e0006 */
[----:B------:R-:W-:Y:S01]  /*3380*/  IMAD.IADD R7, R13, 0x1, R7 ;  /* 0x000000010d077824 */ /* 0x000fe200078e0207 */
[----:B------:R-:W-:Y:S01]  /*3390*/  LEA R18, P2, R6, R22, 0x1 ;  /* 0x0000001606127211 */ /* 0x000fe200078408ff */
[----:B-1----:R-:W-:-:S03]  /*33a0*/  IMAD.U32 R10, RZ, RZ, UR8 ;  /* 0x00000008ff0a7e24 */ /* 0x002fc6000f8e00ff */
[----:B------:R-:W-:Y:S02]  /*33b0*/  LEA.HI.X R19, R6, R23, R7, 0x1, P2 ;  /* 0x0000001706137211 */ /* 0x000fe400010f0c07 */
[----:B------:R-:W-:-:S05]  /*33c0*/  SHF.L.U64.HI R11, R10, 0x4, R9 ;  /* 0x000000040a0b7819 */ /* 0x000fca0000010209 */
[----:B------:R1:W-:Y:S01]  /*33d0*/  STL [R1+0x48], R11 ;  /* 0x0000480b01007387 */ /* 0x0003e20000100800 */
[----:B--2---:R-:W-:-:S04]  /*33e0*/  IMAD.U32 R6, R8, 0x10000, RZ ;  /* 0x0001000008067824 */ /* 0x004fc800078e00ff */
[----:B------:R-:W-:-:S04]  /*33f0*/  FMUL R6, R6, R16 ;  /* 0x0000001006067220 */ /* 0x000fc80000400000 */
[----:B---3--:R-:W-:Y:S01]  /*3400*/  FFMA R7, R12, R2, R6 ;  /* 0x000000020c077223 */ /* 0x008fe20000000006 */
[----:B------:R-:W-:-:S04]  /*3410*/  IMAD.U32 R6, RZ, RZ, UR8 ;  /* 0x00000008ff067e24 */ /* 0x000fc8000f8e00ff */
[----:B------:R-:W-:Y:S01]  /*3420*/  IMAD.SHL.U32 R12, R6, 0x10, RZ ;  /* 0x00000010060c7824 */ /* 0x000fe200078e00ff */
[----:B------:R-:W-:-:S04]  /*3430*/  F2FP.BF16.F32.PACK_AB R7, RZ, R7 ;  /* 0x00000007ff07723e */ /* 0x000fc800000010ff */
[----:B------:R-:W-:Y:S02]  /*3440*/  IADD3 R6, P2, R12, R4, RZ ;  /* 0x000000040c067210 */ /* 0x000fe40007f5e0ff */
[----:B------:R-:W-:-:S03]  /*3450*/  PRMT R9, R7, 0x7610, R9 ;  /* 0x0000761007097816 */ /* 0x000fc60000000009 */
[----:B------:R-:W-:-:S05]  /*3460*/  IMAD.X R7, R11, 0x1, R5, P2 ;  /* 0x000000010b077824 */ /* 0x000fca00010e0605 */
[----:B------:R1:W-:Y:S01]  /*3470*/  @P1 STG.E.U16 desc[UR46][R6.64], R9 ;  /* 0x0000000906001986 */ /* 0x0003e2000c10152e */
[----:B------:R-:W-:Y:S05]  /*3480*/  @!P3 BRA `(.L_x_38) ;  /* 0x000000000004b947 */ /* 0x000fea0003800000 */
[----:B------:R2:W5:Y:S02]  /*3490*/  LDG.E.LTC128B.U16 R8, desc[UR46][R18.64+0x2] ;  /* 0x0000022e12087981 */ /* 0x000564000c1e1520 */
.L_x_38:
[----:B------:R-:W-:Y:S05]  /*34a0*/  BSYNC B1 ;  /* 0x0000000000017941 */ /* 0x000fea0003800000 */
.L_x_37:
[----:B------:R-:W3:Y:S01]  /*34b0*/  LDL.LU R10, [R1+0x4c] ;  /* 0x00004c00010a7983 */ /* 0x000ee20000300800 */
[----:B-1---5:R-:W-:Y:S01]  /*34c0*/  IMAD.U32 R9, R8, 0x10000, RZ ;  /* 0x0001000008097824 */ /* 0x022fe200078e00ff */
[----:B------:R-:W-:Y:S01]  /*34d0*/  ISETP.GT.AND P1, PT, R0, 0x8, P0 ;  /* 0x000000080000780c */ /* 0x000fe20000724270 */
[----:B------:R-:W-:Y:S02]  /*34e0*/  BSSY B1, `(.L_x_39) ;  /* 0x0000007000017945 */ /* 0x000fe40003800000 */
[----:B------:R-:W-:-:S04]  /*34f0*/  FMUL R9, R9, R16 ;  /* 0x0000001009097220 */ /* 0x000fc80000400000 */
[----:B---3--:R-:W-:-:S05]  /*3500*/  FFMA R9, R10, R2, R9 ;  /* 0x000000020a097223 */ /* 0x008fca0000000009 */
[----:B------:R-:W-:-:S05]  /*3510*/  F2FP.BF16.F32.PACK_AB R9, RZ, R9 ;  /* 0x00000009ff09723e */ /* 0x000fca00000010ff */
[----:B------:R1:W-:Y:S01]  /*3520*/  @P3 STG.E.U16 desc[UR46][R6.64+0x2], R9 ;  /* 0x0000020906003986 */ /* 0x0003e2000c10152e */
[----:B------:R-:W-:Y:S05]  /*3530*/  @!P1 BRA `(.L_x_40) ;  /* 0x0000000000049947 */ /* 0x000fea0003800000 */
[----:B------:R3:W5:Y:S02]  /*3540*/  LDG.E.LTC128B.U16 R8, desc[UR46][R20.64+0x10] ;  /* 0x0000102e14087981 */ /* 0x000764000c1e1520 */
.L_x_40:
[----:B------:R-:W-:Y:S05]  /*3550*/  BSYNC B1 ;  /* 0x0000000000017941 */ /* 0x000fea0003800000 */
.L_x_39:
[----:B------:R-:W4:Y:S01]  /*3560*/  LDL.LU R10, [R1+0x50] ;  /* 0x00005000010a7983 */ /* 0x000f220000300800 */
[----:B-1---5:R-:W-:Y:S01]  /*3570*/  IMAD.U32 R9, R8, 0x10000, RZ ;  /* 0x0001000008097824 */ /* 0x022fe200078e00ff */
[----:B------:R-:W-:Y:S01]  /*3580*/  ISETP.GT.AND P2, PT, R0, 0x9, P0 ;  /* 0x000000090000780c */ /* 0x000fe20000744270 */
[----:B------:R-:W-:Y:S02]  /*3590*/  BSSY B1, `(.L_x_41) ;  /* 0x0000007000017945 */ /* 0x000fe40003800000 */
[----:B------:R-:W-:-:S04]  /*35a0*/  FMUL R9, R9, R16 ;  /* 0x0000001009097220 */ /* 0x000fc80000400000 */
[----:B----4-:R-:W-:-:S05]  /*35b0*/  FFMA R9, R10, R2, R9 ;  /* 0x000000020a097223 */ /* 0x010fca0000000009 */
[----:B------:R-:W-:-:S05]  /*35c0*/  F2FP.BF16.F32.PACK_AB R9, RZ, R9 ;  /* 0x00000009ff09723e */ /* 0x000fca00000010ff */
[----:B------:R1:W-:Y:S01]  /*35d0*/  @P1 STG.E.U16 desc[UR46][R4.64+0x10], R9 ;  /* 0x0000100904001986 */ /* 0x0003e2000c10152e */
[----:B------:R-:W-:Y:S05]  /*35e0*/  @!P2 BRA `(.L_x_42) ;  /* 0x000000000004a947 */ /* 0x000fea0003800000 */
[----:B------:R4:W5:Y:S02]  /*35f0*/  LDG.E.LTC128B.U16 R8, desc[UR46][R20.64+0x12] ;  /* 0x0000122e14087981 */ /* 0x000964000c1e1520 */
.L_x_42:
[----:B------:R-:W-:Y:S05]  /*3600*/  BSYNC B1 ;  /* 0x0000000000017941 */ /* 0x000fea0003800000 */
.L_x_41:
[----:B------:R-:W2:Y:S01]  /*3610*/  LDL.LU R10, [R1+0x54] ;  /* 0x00005400010a7983 */ /* 0x000ea20000300800 */
[----:B-1---5:R-:W-:Y:S01]  /*3620*/  IMAD.U32 R9, R8, 0x10000, RZ ;  /* 0x0001000008097824 */ /* 0x022fe200078e00ff */
[----:B------:R-:W-:Y:S01]  /*3630*/  ISETP.GT.AND P1, PT, R0, 0x8, P5 ;  /* 0x000000080000780c */ /* 0x000fe20002f24270 */
[----:B------:R-:W-:Y:S02]  /*3640*/  BSSY B1, `(.L_x_43) ;  /* 0x0000007000017945 */ /* 0x000fe40003800000 */
[----:B------:R-:W-:-:S04]  /*3650*/  FMUL R9, R9, R16 ;  /* 0x0000001009097220 */ /* 0x000fc80000400000 */
[----:B--2---:R-:W-:-:S05]  /*3660*/  FFMA R9, R10, R2, R9 ;  /* 0x000000020a097223 */ /* 0x004fca0000000009 */
[----:B------:R-:W-:-:S05]  /*3670*/  F2FP.BF16.F32.PACK_AB R9, RZ, R9 ;  /* 0x00000009ff09723e */ /* 0x000fca00000010ff */
[----:B------:R1:W-:Y:S01]  /*3680*/  @P2 STG.E.U16 desc[UR46][R4.64+0x12], R9 ;  /* 0x0000120904002986 */ /* 0x0003e2000c10152e */
[----:B------:R-:W-:Y:S05]  /*3690*/  @!P1 BRA `(.L_x_44) ;  /* 0x0000000000049947 */ /* 0x000fea0003800000 */
[----:B------:R2:W5:Y:S02]  /*36a0*/  LDG.E.LTC128B.U16 R8, desc[UR46][R18.64+0x10] ;  /* 0x0000102e12087981 */ /* 0x000564000c1e1520 */
.L_x_44:
[----:B------:R-:W-:Y:S05]  /*36b0*/  BSYNC B1 ;  /* 0x0000000000017941 */ /* 0x000fea0003800000 */
.L_x_43:
        /* <DEDUP_REMOVED lines=10> */
.L_x_46:
[----:B------:R-:W-:Y:S05]  /*3760*/  BSYNC B1 ;  /* 0x0000000000017941 */ /* 0x000fea0003800000 */
.L_x_45:
        /* <DEDUP_REMOVED lines=10> */
.L_x_48:
[----:B------:R-:W-:Y:S05]  /*3810*/  BSYNC B1 ;  /* 0x0000000000017941 */ /* 0x000fea0003800000 */
.L_x_47:
        /* <DEDUP_REMOVED lines=10> */
.L_x_50:
[----:B------:R-:W-:Y:S05]  /*38c0*/  BSYNC B1 ;  /* 0x0000000000017941 */ /* 0x000fea0003800000 */
.L_x_49:
[----:B------:R-:W2:Y:S01]  /*38d0*/  LDL.LU R10, [R1+0x64] ;  /* 0x00006400010a7983 */ /* 0x000ea20000300800 */
[----:B-1---5:R-:W-:Y:S01]  /*38e0*/  SHF.L.U32 R9, R8, 0x10, RZ ;  /* 0x0000001008097819 */ /* 0x022fe200000006ff */
[----:B------:R-:W-:Y:S01]  /*38f0*/  BSSY B1, `(.L_x_51) ;  /* 0x0000008000017945 */ /* 0x000fe20003800000 */
[----:B------:R-:W-:-:S03]  /*3900*/  ISETP.GT.AND P1, PT, R0, 0x10, P5 ;  /* 0x000000100000780c */ /* 0x000fc60002f24270 */
[----:B------:R-:W-:-:S04]  /*3910*/  FMUL R9, R9, R16 ;  /* 0x0000001009097220 */ /* 0x000fc80000400000 */
[----:B--2---:R-:W-:-:S05]  /*3920*/  FFMA R9, R10, R2, R9 ;  /* 0x000000020a097223 */ /* 0x004fca0000000009 */
[----:B------:R-:W-:-:S05]  /*3930*/  F2FP.BF16.F32.PACK_AB R9, RZ, R9 ;  /* 0x00000009ff09723e */ /* 0x000fca00000010ff */
[----:B------:R1:W-:Y:S01]  /*3940*/  @P2 STG.E.U16 desc[UR46][R4.64+0x22], R9 ;  /* 0x0000220904002986 */ /* 0x0003e2000c10152e */
[----:B------:R-:W-:Y:S05]  /*3950*/  @!P1 BRA `(.L_x_52) ;  /* 0x0000000000049947 */ /* 0x000fea0003800000 */
[----:B------:R2:W5:Y:S02]  /*3960*/  LDG.E.LTC128B.U16 R8, desc[UR46][R18.64+0x20] ;  /* 0x0000202e12087981 */ /* 0x000564000c1e1520 */
.L_x_52:
[----:B------:R-:W-:Y:S05]  /*3970*/  BSYNC B1 ;  /* 0x0000000000017941 */ /* 0x000fea0003800000 */
.L_x_51:
        /* <DEDUP_REMOVED lines=10> */
.L_x_54:
[----:B------:R-:W-:Y:S05]  /*3a20*/  BSYNC B1 ;  /* 0x0000000000017941 */ /* 0x000fea0003800000 */
.L_x_53:
        /* <DEDUP_REMOVED lines=10> */
.L_x_56:
[----:B------:R-:W-:Y:S05]  /*3ad0*/  BSYNC B1 ;  /* 0x0000000000017941 */ /* 0x000fea0003800000 */
.L_x_55:
        /* <DEDUP_REMOVED lines=10> */
.L_x_58:
[----:B------:R-:W-:Y:S05]  /*3b80*/  BSYNC B1 ;  /* 0x0000000000017941 */ /* 0x000fea0003800000 */
.L_x_57:
        /* <DEDUP_REMOVED lines=10> */
.L_x_60:
[----:B------:R-:W-:Y:S05]  /*3c30*/  BSYNC B1 ;  /* 0x0000000000017941 */ /* 0x000fea0003800000 */
.L_x_59:
[----:B------:R-:W3:Y:S01]  /*3c40*/  LDL.LU R10, [R1+0x78] ;  /* 0x00007800010a7983 */ /* 0x000ee20000300800 */
[----:B-1---5:R-:W-:Y:S01]  /*3c50*/  IMAD.U32 R9, R8, 0x10000, RZ ;  /* 0x0001000008097824 */ /* 0x022fe200078e00ff */
[----:B------:R-:W-:Y:S01]  /*3c60*/  ISETP.GT.AND P2, PT, R0, 0x19, P5 ;  /* 0x000000190000780c */ /* 0x000fe20002f44270 */
[----:B------:R-:W-:Y:S01]  /*3c70*/  BSSY B1, `(.L_x_61) ;  /* 0x0000008000017945 */ /* 0x000fe20003800000 */
[----:B------:R-:W-:Y:S01]  /*3c80*/  PRMT R14, R8, 0x7610, R14 ;  /* 0x00007610080e7816 */ /* 0x000fe2000000000e */
[----:B------:R-:W-:-:S04]  /*3c90*/  FMUL R9, R9, R16 ;  /* 0x0000001009097220 */ /* 0x000fc80000400000 */
[----:B---3--:R-:W-:-:S05]  /*3ca0*/  FFMA R9, R10, R2, R9 ;  /* 0x000000020a097223 */ /* 0x008fca0000000009 */
[----:B------:R-:W-:-:S05]  /*3cb0*/  F2FP.BF16.F32.PACK_AB R9, RZ, R9 ;  /* 0x00000009ff09723e */ /* 0x000fca00000010ff */
[----:B------:R1:W-:Y:S01]  /*3cc0*/  @P1 STG.E.U16 desc[UR46][R6.64+0x30], R9 ;  /* 0x0000300906001986 */ /* 0x0003e2000c10152e */
[----:B------:R-:W-:Y:S05]  /*3cd0*/  @!P2 BRA `(.L_x_62) ;  /* 0x000000000004a947 */ /* 0x000fea0003800000 */
[----:B------:R3:W5:Y:S02]  /*3ce0*/  LDG.E.LTC128B.U16 R14, desc[UR46][R18.64+0x32] ;  /* 0x0000322e120e7981 */ /* 0x000764000c1e1520 */
.L_x_62:
[----:B------:R-:W-:Y:S05]  /*3cf0*/  BSYNC B1 ;  /* 0x0000000000017941 */ /* 0x000fea0003800000 */
.L_x_61:
[----:B-1----:R-:W2:Y:S04]  /*3d00*/  LDL.LU R9, [R1+0x7c] ;  /* 0x00007c0001097983 */ /* 0x002ea80000300800 */
[----:B------:R-:W4:Y:S01]  /*3d10*/  LDL.64 R10, [R1+0x80] ;  /* 0x00008000010a7983 */ /* 0x000f220000100a00 */
[----:B-----5:R-:W-:Y:S01]  /*3d20*/  IMAD.U32 R8, R14, 0x10000, RZ ;  /* 0x000100000e087824 */ /* 0x020fe200078e00ff */
[----:B------:R-:W-:Y:S02]  /*3d30*/  IADD3 R15, P1, R234, 0x80, RZ ;  /* 0x00000080ea0f7810 */ /* 0x000fe40007f3e0ff */
[----:B------:R-:W-:Y:S01]  /*3d40*/  ISETP.GT.AND P4, PT, R3, 0x80, PT ;  /* 0x000000800300780c */ /* 0x000fe20003f84270 */
[----:B------:R-:W-:Y:S01]  /*3d50*/  FMUL R8, R8, R16 ;  /* 0x0000001008087220 */ /* 0x000fe20000400000 */
[----:B------:R-:W3:Y:S03]  /*3d60*/  LDL.LU R12, [R1] ;  /* 0x00000000010c7983 */ /* 0x000ee60000300800 */
[----:B--2---:R-:W-:-:S05]  /*3d70*/  FFMA R8, R9, R2, R8 ;  /* 0x0000000209087223 */ /* 0x004fca0000000008 */
[----:B------:R-:W-:-:S05]  /*3d80*/  F2FP.BF16.F32.PACK_AB R8, RZ, R8 ;  /* 0x00000008ff08723e */ /* 0x000fca00000010ff */
[----:B------:R1:W-:Y:S01]  /*3d90*/  @P2 STG.E.U16 desc[UR46][R6.64+0x32], R8 ;  /* 0x0000320806002986 */ /* 0x0003e2000c10152e */
[----:B------:R-:W-:Y:S01]  /*3da0*/  ISETP.GT.AND P2, PT, R0, RZ, P4 ;  /* 0x000000ff0000720c */ /* 0x000fe20002744270 */
[----:B-1----:R-:W-:-:S04]  /*3db0*/  IMAD.X R8, RZ, RZ, UR7, P1 ;  /* 0x00000007ff087e24 */ /* 0x002fc800088e06ff */
[----:B------:R-:W-:-:S04]  /*3dc0*/  IMAD R8, R8, R232, RZ ;  /* 0x000000e808087224 */ /* 0x000fc800078e02ff */
[C---:B------:R-:W-:Y:S02]  /*3dd0*/  IMAD R235, R15.reuse, R233, R8 ;  /* 0x000000e90feb7224 */ /* 0x040fe400078e0208 */
[----:B----4-:R-:W-:-:S04]  /*3de0*/  IMAD.WIDE.U32 R8, R15, R232, R10 ;  /* 0x000000e80f087225 */ /* 0x010fc800078e000a */
[----:B------:R-:W-:Y:S01]  /*3df0*/  IMAD.IADD R9, R9, 0x1, R235 ;  /* 0x0000000109097824 */ /* 0x000fe200078e02eb */
[----:B------:R-:W-:-:S04]  /*3e00*/  LEA R10, P1, R8, R22, 0x1 ;  /* 0x00000016080a7211 */ /* 0x000fc800078208ff */
[----:B------:R-:W-:-:S05]  /*3e10*/  LEA.HI.X R11, R8, R23, R9, 0x1, P1 ;  /* 0x00000017080b7211 */ /* 0x000fca00008f0c09 */
[----:B------:R1:W2:Y:S04]  /*3e20*/  @P2 LDG.E.LTC128B.U16 R14, desc[UR46][R10.64] ;  /* 0x0000002e0a0e2981 */ /* 0x0002a8000c1e1520 */
[----:B------:R-:W1:Y:S01]  /*3e30*/  LDL R11, [R1+0x88] ;  /* 0x00008800010b7983 */ /* 0x000e620000100800 */
[----:B------:R-:W-:Y:S01]  /*3e40*/  IMAD.WIDE.U32 R8, R15, R232, R236 ;  /* 0x000000e80f087225 */ /* 0x000fe200078e00ec */
[----:B------:R-:W-:Y:S03]  /*3e50*/  BSSY B1, `(.L_x_63) ;  /* 0x0000018000017945 */ /* 0x000fe60003800000 */
[----:B------:R-:W-:Y:S02]  /*3e60*/  IMAD.IADD R9, R235, 0x1, R9 ;  /* 0x00000001eb097824 */ /* 0x000fe400078e0209 */
[----:B-1----:R-:W-:-:S04]  /*3e70*/  IMAD.WIDE.U32 R10, R11, UR42, R8 ;  /* 0x0000002a0b0a7c25 */ /* 0x002fc8000f8e0008 */
[----:B------:R-:W-:Y:S01]  /*3e80*/  IMAD.IADD R9, R13, 0x1, R11 ;  /* 0x000000010d097824 */ /* 0x000fe200078e020b */
[C---:B------:R-:W-:Y:S01]  /*3e90*/  LEA R8, P1, R10.reuse, R22, 0x1 ;  /* 0x000000160a087211 */ /* 0x040fe200078208ff */
[----:B------:R-:W-:Y:S02]  /*3ea0*/  IMAD.U32 R11, RZ, RZ, UR8 ;  /* 0x00000008ff0b7e24 */ /* 0x000fe4000f8e00ff */
[----:B------:R-:W-:Y:S01]  /*3eb0*/  IMAD.U32 R13, RZ, RZ, UR8 ;  /* 0x00000008ff0d7e24 */ /* 0x000fe2000f8e00ff */
[----:B------:R-:W-:Y:S01]  /*3ec0*/  LEA.HI.X R9, R10, R23, R9, 0x1, P1 ;  /* 0x000000170a097211 */ /* 0x000fe200008f0c09 */
[----:B--2---:R-:W-:Y:S01]  /*3ed0*/  IMAD.U32 R10, R14, 0x10000, RZ ;  /* 0x000100000e0a7824 */ /* 0x004fe200078e00ff */
[----:B------:R-:W-:Y:S01]  /*3ee0*/  ISETP.GT.AND P1, PT, R0, 0x1, P4 ;  /* 0x000000010000780c */ /* 0x000fe20002724270 */
[----:B------:R-:W-:Y:S02]  /*3ef0*/  IMAD.SHL.U32 R11, R11, 0x100, RZ ;  /* 0x000001000b0b7824 */ /* 0x000fe400078e00ff */
[----:B------:R-:W-:-:S04]  /*3f00*/  FMUL R10, R10, R16 ;  /* 0x000000100a0a7220 */ /* 0x000fc80000400000 */
[----:B---3--:R-:W-:Y:S01]  /*3f10*/  FFMA R10, R12, R2, R10 ;  /* 0x000000020c0a7223 */ /* 0x008fe2000000000a */
[----:B------:R-:W-:-:S04]  /*3f20*/  IMAD.U32 R12, RZ, RZ, UR9 ;  /* 0x00000009ff0c7e24 */ /* 0x000fc8000f8e00ff */
[----:B------:R-:W-:Y:S02]  /*3f30*/  F2FP.BF16.F32.PACK_AB R10, RZ, R10 ;  /* 0x0000000aff0a723e */ /* 0x000fe400000010ff */
[----:B------:R-:W-:Y:S01]  /*3f40*/  SHF.L.U64.HI R11, R13, 0x8, R12 ;  /* 0x000000080d0b7819 */ /* 0x000fe2000001020c */
[----:B------:R-:W-:-:S04]  /*3f50*/  IMAD.U32 R12, RZ, RZ, UR8 ;  /* 0x00000008ff0c7e24 */ /* 0x000fc8000f8e00ff */
[----:B------:R-:W-:Y:S01]  /*3f60*/  IMAD.SHL.U32 R12, R12, 0x100, RZ ;  /* 0x000001000c0c7824 */ /* 0x000fe200078e00ff */
[----:B------:R1:W-:Y:S04]  /*3f70*/  STL [R1+0x54], R11 ;  /* 0x0000540b01007387 */ /* 0x0003e80000100800 */
[----:B------:R-:W-:-:S05]  /*3f80*/  IADD3 R12, P3, R12, R4, RZ ;  /* 0x000000040c0c7210 */ /* 0x000fca0007f7e0ff */
[----:B------:R-:W-:-:S05]  /*3f90*/  IMAD.X R13, R11, 0x1, R5, P3 ;  /* 0x000000010b0d7824 */ /* 0x000fca00018e0605 */
[----:B------:R1:W-:Y:S01]  /*3fa0*/  @P2 STG.E.U16 desc[UR46][R12.64], R10 ;  /* 0x0000000a0c002986 */ /* 0x0003e2000c10152e */
[----:B------:R-:W-:Y:S05]  /*3fb0*/  @!P1 BRA `(.L_x_64) ;  /* 0x0000000000049947 */ /* 0x000fea0003800000 */
[----:B------:R2:W5:Y:S02]  /*3fc0*/  LDG.E.LTC128B.U16 R14, desc[UR46][R8.64+0x2] ;  /* 0x0000022e080e7981 */ /* 0x000564000c1e1520 */
.L_x_64:
[----:B------:R-:W-:Y:S05]  /*3fd0*/  BSYNC B1 ;  /* 0x0000000000017941 */ /* 0x000fea0003800000 */
.L_x_63:
[----:B-1----:R-:W3:Y:S01]  /*3fe0*/  LDL.LU R11, [R1+0x4] ;  /* 0x00000400010b7983 */ /* 0x002ee20000300800 */
[----:B-----5:R-:W-:-:S03]  /*3ff0*/  IMAD.U32 R10, R14, 0x10000, RZ ;  /* 0x000100000e0a7824 */ /* 0x020fc600078e00ff */
[----:B------:R1:W-:Y:S01]  /*4000*/  STL.64 [R1+0xc0], R18 ;  /* 0x0000c01201007387 */ /* 0x0003e20000100a00 */
[----:B------:R-:W-:-:S03]  /*4010*/  FMUL R10, R10, R16 ;  /* 0x000000100a0a7220 */ /* 0x000fc60000400000 */
[----:B-1----:R-:W4:Y:S04]  /*4020*/  LDL.64 R18, [R1+0x98] ;  /* 0x0000980001127983 */ /* 0x002f280000100a00 */
[----:B------:R2:W-:Y:S04]  /*4030*/  STL.64 [R1+0xb8], R8 ;  /* 0x0000b80801007387 */ /* 0x0005e80000100a00 */
[----:B--2---:R-:W2:Y:S04]  /*4040*/  LDL.64 R8, [R1+0x80] ;  /* 0x0000800001087983 */ /* 0x004ea80000100a00 */
[----:B------:R-:W-:Y:S04]  /*4050*/  STL.64 [R1+0xb0], R6 ;  /* 0x0000b00601007387 */ /* 0x000fe80000100a00 */
[----:B------:R-:W-:Y:S01]  /*4060*/  STL [R1+0xa8], R4 ;  /* 0x0000a80401007387 */ /* 0x000fe20000100800 */
[----:B---3--:R-:W-:-:S05]  /*4070*/  FFMA R11, R11, R2, R10 ;  /* 0x000000020b0b7223 */ /* 0x008fca000000000a */
[----:B------:R1:W-:Y:S04]  /*4080*/  STL [R1], R11 ;  /* 0x0000000b01007387 */ /* 0x0003e80000100800 */
[----:B-1----:R-:W3:Y:S02]  /*4090*/  LDL.64 R10, [R1+0x40] ;  /* 0x00004000010a7983 */ /* 0x002ee40000100a00 */
[----:B---3--:R-:W-:Y:S02]  /*40a0*/  IMAD.WIDE.U32 R10, R15, R232, R10 ;  /* 0x000000e80f0a7225 */ /* 0x008fe400078e000a */
[----:B------:R-:W3:Y:S01]  /*40b0*/  LDL.LU R15, [R1] ;  /* 0x00000000010f7983 */ /* 0x000ee20000300800 */
[----:B------:R-:W-:Y:S02]  /*40c0*/  ISETP.GT.AND P3, PT, R3, 0x88, PT ;  /* 0x000000880300780c */ /* 0x000fe40003f64270 */
[----:B---3--:R-:W-:-:S02]  /*40d0*/  F2FP.BF16.F32.PACK_AB R6, RZ, R15 ;  /* 0x0000000fff06723e */ /* 0x008fc400000010ff */
[----:B----4-:R-:W-:Y:S02]  /*40e0*/  IADD3 R15, P6, R18, R10, RZ ;  /* 0x0000000a120f7210 */ /* 0x010fe40007fde0ff */
[----:B------:R-:W-:Y:S01]  /*40f0*/  PRMT R7, R6, 0x7610, R7 ;  /* 0x0000761006077816 */ /* 0x000fe20000000007 */
[----:B------:R-:W-:Y:S01]  /*4100*/  IMAD.IADD R6, R235, 0x1, R11 ;  /* 0x00000001eb067824 */ /* 0x000fe200078e020b */
[----:B------:R1:W5:Y:S01]  /*4110*/  LDL.LU.64 R18, [R1+0xc0] ;  /* 0x0000c00001127983 */ /* 0x0003620000300a00 */
[----:B------:R-:W-:Y:S02]  /*4120*/  ISETP.GT.AND P2, PT, R0, RZ, P3 ;  /* 0x000000ff0000720c */ /* 0x000fe40001f44270 */
[----:B--2---:R-:W-:Y:S01]  /*4130*/  IMAD.X R235, R6, 0x1, R9, P6 ;  /* 0x0000000106eb7824 */ /* 0x004fe200030e0609 */
[----:B------:R2:W-:Y:S01]  /*4140*/  STL [R1+0x4c], R6 ;  /* 0x00004c0601007387 */ /* 0x0005e20000100800 */
[----:B------:R-:W-:-:S03]  /*4150*/  PRMT R4, R7, 0x7610, R4 ;  /* 0x0000761007047816 */ /* 0x000fc60000000004 */
[----:B------:R1:W5:Y:S01]  /*4160*/  LDL.LU.64 R8, [R1+0xb8] ;  /* 0x0000b80001087983 */ /* 0x0003620000300a00 */
[----:B--2---:R-:W-:-:S04]  /*4170*/  LEA R6, P6, R15, R22, 0x1 ;  /* 0x000000160f067211 */ /* 0x004fc800078c08ff */
[--C-:B------:R-:W-:Y:S01]  /*4180*/  LEA.HI.X R7, R15, R23, R235.reuse, 0x1, P6 ;  /* 0x000000170f077211 */ /* 0x100fe200030f0ceb */
[----:B------:R-:W-:Y:S04]  /*4190*/  @P1 STG.E.U16 desc[UR46][R12.64+0x2], R4 ;  /* 0x000002040c001986 */ /* 0x000fe8000c10152e */
[----:B------:R2:W-:Y:S04]  /*41a0*/  STL.64 [R1], R6 ;  /* 0x0000000601007387 */ /* 0x0005e80000100a00 */
[----:B--2---:R1:W5:Y:S04]  /*41b0*/  LDL.LU.64 R6, [R1+0xb0] ;  /* 0x0000b00001067983 */ /* 0x0043680000300a00 */
[----:B------:R1:W5:Y:S01]  /*41c0*/  LDL.LU R4, [R1+0xa8] ;  /* 0x0000a80001047983 */ /* 0x0003620000300800 */
[----:B------:R-:W-:Y:S01]  /*41d0*/  BSSY B1, `(.L_x_65) ;  /* 0x0000005000017945 */ /* 0x000fe20003800000 */
[----:B------:R-:W-:-:S03]  /*41e0*/  PRMT R235, R14, 0x7610, R235 ;  /* 0x000076100eeb7816 */ /* 0x000fc600000000eb */
[----:B------:R-:W-:Y:S05]  /*41f0*/  @!P2 BRA `(.L_x_66) ;  /* 0x000000000008a947 */ /* 0x000fea0003800000 */
[----:B------:R-:W2:Y:S04]  /*4200*/  LDL.LU.64 R14, [R1] ;  /* 0x00000000010e7983 */ /* 0x000ea80000300a00 */
[----:B--2---:R2:W5:Y:S02]  /*4210*/  LDG.E.LTC128B.U16 R235, desc[UR46][R14.64] ;  /* 0x0000002e0eeb7981 */ /* 0x004564000c1e1520 */
.L_x_66:
[----:B------:R-:W-:Y:S05]  /*4220*/  BSYNC B1 ;  /* 0x0000000000017941 */ /* 0x000fea0003800000 */
.L_x_65:
[----:B--2---:R-:W2:Y:S01]  /*4230*/  LDL.LU R15, [R1+0x8] ;  /* 0x00000800010f7983 */ /* 0x004ea20000300800 */
[----:B-----5:R-:W-:Y:S02]  /*4240*/  IMAD.U32 R11, R235, 0x10000, RZ ;  /* 0x00010000eb0b7824 */ /* 0x020fe400078e00ff */
[----:B------:R-:W-:Y:S02]  /*4250*/  IMAD.U32 R14, RZ, RZ, UR8 ;  /* 0x00000008ff0e7e24 */ /* 0x000fe4000f8e00ff */
[----:B------:R-:W-:Y:S02]  /*4260*/  FMUL R11, R11, R16 ;  /* 0x000000100b0b7220 */ /* 0x000fe40000400000 */
[----:B------:R-:W-:-:S05]  /*4270*/  IMAD.SHL.U32 R14, R14, 0x10, RZ ;  /* 0x000000100e0e7824 */ /* 0x000fca00078e00ff */
[----:B------:R-:W-:Y:S01]  /*4280*/  IADD3 R14, P1, R12, R14, RZ ;  /* 0x0000000e0c0e7210 */ /* 0x000fe20007f3e0ff */
[----:B--2---:R-:W-:Y:S02]  /*4290*/  FFMA R11, R15, R2, R11 ;  /* 0x000000020f0b7223 */ /* 0x004fe4000000000b */
[----:B------:R-:W2:Y:S03]  /*42a0*/  LDL R15, [R1+0x48] ;  /* 0x00004800010f7983 */ /* 0x000ea60000100800 */
[----:B------:R-:W-:Y:S01]  /*42b0*/  F2FP.BF16.F32.PACK_AB R11, RZ, R11 ;  /* 0x0000000bff0b723e */ /* 0x000fe200000010ff */
[----:B--2---:R-:W-:-:S05]  /*42c0*/  IMAD.X R15, R13, 0x1, R15, P1 ;  /* 0x000000010d0f7824 */ /* 0x004fca00008e060f */
[----:B------:R2:W-:Y:S04]  /*42d0*/  @P2 STG.E.U16 desc[UR46][R14.64], R11 ;  /* 0x0000000b0e002986 */ /* 0x0005e8000c10152e */
[----:B--2---:R-:W2:Y:S01]  /*42e0*/  LDL.LU R15, [R1+0x4c] ;  /* 0x00004c00010f7983 */ /* 0x004ea20000300800 */
[----:B------:R-:W-:-:S03]  /*42f0*/  IADD3 R14, P1, R236, R10, RZ ;  /* 0x0000000aec0e7210 */ /* 0x000fc60007f3e0ff */
[----:B------:R-:W3:Y:S04]  /*4300*/  LDL R10, [R1+0x88] ;  /* 0x00008800010a7983 */ /* 0x000ee80000100800 */
[----:B------:R-:W4:Y:S01]  /*4310*/  LDL R11, [R1+0x8c] ;  /* 0x00008c00010b7983 */ /* 0x000f220000100800 */
[----:B------:R-:W-:Y:S01]  /*4320*/  ISETP.GT.AND P6, PT, R0, 0x1, P3 ;  /* 0x000000010000780c */ /* 0x000fe20001fc4270 */
[----:B------:R-:W-:Y:S01]  /*4330*/  BSSY B1, `(.L_x_67) ;  /* 0x0000008000017945 */ /* 0x000fe20003800000 */
[----:B--2---:R-:W-:Y:S02]  /*4340*/  IMAD.X R15, R237, 0x1, R15, P1 ;  /* 0x00000001ed0f7824 */ /* 0x004fe400008e060f */
[----:B---3--:R-:W-:-:S04]  /*4350*/  IMAD.WIDE.U32 R14, R10, UR42, R14 ;  /* 0x0000002a0a0e7c25 */ /* 0x008fc8000f8e000e */
[----:B----4-:R-:W-:Y:S01]  /*4360*/  IMAD.IADD R11, R11, 0x1, R15 ;  /* 0x000000010b0b7824 */ /* 0x010fe200078e020f */
[----:B------:R-:W-:-:S04]  /*4370*/  LEA R10, P1, R14, R22, 0x1 ;  /* 0x000000160e0a7211 */ /* 0x000fc800078208ff */
[----:B------:R-:W-:Y:S01]  /*4380*/  LEA.HI.X R11, R14, R23, R11, 0x1, P1 ;  /* 0x000000170e0b7211 */ /* 0x000fe200008f0c0b */
[----:B------:R-:W-:Y:S08]  /*4390*/  @!P6 BRA `(.L_x_68) ;  /* 0x000000000004e947 */ /* 0x000ff00003800000 */
[----:B------:R2:W5:Y:S02]  /*43a0*/  LDG.E.LTC128B.U16 R235, desc[UR46][R10.64+0x2] ;  /* 0x0000022e0aeb7981 */ /* 0x000564000c1e1520 */
.L_x_68:
[----:B------:R-:W-:Y:S05]  /*43b0*/  BSYNC B1 ;  /* 0x0000000000017941 */ /* 0x000fea0003800000 */
.L_x_67:
[----:B------:R-:W3:Y:S01]  /*43c0*/  LDL.LU R15, [R1+0xc] ;  /* 0x00000c00010f7983 */ /* 0x000ee20000300800 */
[----:B-----5:R-:W-:-:S03]  /*43d0*/  IMAD.U32 R14, R235, 0x10000, RZ ;  /* 0x00010000eb0e7824 */ /* 0x020fc600078e00ff */
[----:B------:R4:W-:Y:S01]  /*43e0*/  STL [R1+0xac], R4 ;  /* 0x0000ac0401007387 */ /* 0x0009e20000100800 */
[----:B------:R-:W-:-:S03]  /*43f0*/  FMUL R14, R14, R16 ;  /* 0x000000100e0e7220 */ /* 0x000fc60000400000 */
[----:B------:R0:W-:Y:S01]  /*4400*/  STL [R1+0xa8], R3 ;  /* 0x0000a80301007387 */ /* 0x0001e20000100800 */
[----:B---3--:R-:W-:Y:S01]  /*4410*/  FFMA R15, R15, R2, R14 ;  /* 0x000000020f0f7223 */ /* 0x008fe2000000000e */
[----:B------:R-:W-:-:S04]  /*4420*/  IMAD.U32 R14, RZ, RZ, UR8 ;  /* 0x00000008ff0e7e24 */ /* 0x000fc8000f8e00ff */
[----:B------:R-:W-:Y:S01]  /*4430*/  F2FP.BF16.F32.PACK_AB R15, RZ, R15 ;  /* 0x0000000fff0f723e */ /* 0x000fe200000010ff */
[----:B------:R-:W-:-:S03]  /*4440*/  IMAD.SHL.U32 R14, R14, 0x10, RZ ;  /* 0x000000100e0e7824 */ /* 0x000fc600078e00ff */
[----:B----4-:R-:W-:Y:S02]  /*4450*/  PRMT R4, R15, 0x7610, R4 ;  /* 0x000076100f047816 */ /* 0x010fe40000000004 */
[----:B------:R-:W3:Y:S01]  /*4460*/  LDL R15, [R1+0x48] ;  /* 0x00004800010f7983 */ /* 0x000ee20000100800 */
[----:B------:R-:W-:Y:S02]  /*4470*/  IADD3 R14, P2, R14, R12, RZ ;  /* 0x0000000c0e0e7210 */ /* 0x000fe40007f5e0ff */
[----:B0-----:R-:W-:Y:S02]  /*4480*/  PRMT R3, R4, 0x7610, R3 ;  /* 0x0000761004037816 */ /* 0x001fe40000000003 */
[----:B------:R0:W5:Y:S01]  /*4490*/  LDL.LU R4, [R1+0xac] ;  /* 0x0000ac0001047983 */ /* 0x0001620000300800 */
[----:B------:R-:W-:Y:S01]  /*44a0*/  ISETP.GT.AND P1, PT, R0, 0x8, P4 ;  /* 0x000000080000780c */ /* 0x000fe20002724270 */
[----:B---3--:R-:W-:-:S05]  /*44b0*/  IMAD.X R15, R15, 0x1, R13, P2 ;  /* 0x000000010f0f7824 */ /* 0x008fca00010e060d */
[----:B------:R3:W-:Y:S04]  /*44c0*/  @P6 STG.E.U16 desc[UR46][R14.64+0x2], R3 ;  /* 0x000002030e006986 */ /* 0x0007e8000c10152e */
[----:B---3--:R0:W5:Y:S01]  /*44d0*/  LDL.LU R3, [R1+0xa8] ;  /* 0x0000a80001037983 */ /* 0x0081620000300800 */
[----:B------:R-:W-:Y:S01]  /*44e0*/  BSSY B1, `(.L_x_69) ;  /* 0x0000004000017945 */ /* 0x000fe20003800000 */
[----:B------:R-:W-:-:S03]  /*44f0*/  PRMT R14, R235, 0x7610, R14 ;  /* 0x00007610eb0e7816 */ /* 0x000fc6000000000e */
[----:B------:R-:W-:Y:S05]  /*4500*/  @!P1 BRA `(.L_x_70) ;  /* 0x0000000000049947 */ /* 0x000fea0003800000 */
[----:B------:R3:W5:Y:S02]  /*4510*/  LDG.E.LTC128B.U16 R14, desc[UR46][R8.64+0x10] ;  /* 0x0000102e080e7981 */ /* 0x000764000c1e1520 */
.L_x_70:
[----:B------:R-:W-:Y:S05]  /*4520*/  BSYNC B1 ;  /* 0x0000000000017941 */ /* 0x000fea0003800000 */
.L_x_69:
[----:B------:R-:W4:Y:S01]  /*4530*/  LDL.LU R235, [R1+0x10] ;  /* 0x0000100001eb7983 */ /* 0x000f220000300800 */
[----:B-----5:R-:W-:Y:S01]  /*4540*/  IMAD.U32 R15, R14, 0x10000, RZ ;  /* 0x000100000e0f7824 */ /* 0x020fe200078e00ff */
        /* <DEDUP_REMOVED lines=8> */
.L_x_72:
[----:B------:R-:W-:Y:S05]  /*45d0*/  BSYNC B1 ;  /* 0x0000000000017941 */ /* 0x000fea0003800000 */
.L_x_71:
[----:B------:R1:W-:Y:S04]  /*45e0*/  STL [R1+0xa8], R3 ;  /* 0x0000a80301007387 */ /* 0x0003e80000100800 */
[----:B-1----:R-:W2:Y:S01]  /*45f0*/  LDL.LU R3, [R1+0x14] ;  /* 0x0000140001037983 */ /* 0x002ea20000300800 */
[----:B----45:R-:W-:-:S04]  /*4600*/  IMAD.U32 R15, R14, 0x10000, RZ ;  /* 0x000100000e0f7824 */ /* 0x030fc800078e00ff */
[----:B------:R-:W-:Y:S01]  /*4610*/  FMUL R15, R15, R16 ;  /* 0x000000100f0f7220 */ /* 0x000fe20000400000 */
[----:B------:R-:W-:-:S03]  /*4620*/  ISETP.GT.AND P1, PT, R0, 0x8, P3 ;  /* 0x000000080000780c */ /* 0x000fc60001f24270 */
[----:B--2---:R-:W-:Y:S02]  /*4630*/  FFMA R15, R3, R2, R15 ;  /* 0x00000002030f7223 */ /* 0x004fe4000000000f */
[----:B------:R1:W5:Y:S01]  /*4640*/  LDL.LU R3, [R1+0xa8] ;  /* 0x0000a80001037983 */ /* 0x0003620000300800 */
[----:B------:R-:W-:Y:S01]  /*4650*/  BSSY B1, `(.L_x_73) ;  /* 0x0000006000017945 */ /* 0x000fe20003800000 */
[----:B------:R-:W-:Y:S02]  /*4660*/  PRMT R235, R14, 0x7610, R235 ;  /* 0x000076100eeb7816 */ /* 0x000fe400000000eb */
[----:B------:R-:W-:-:S05]  /*4670*/  F2FP.BF16.F32.PACK_AB R15, RZ, R15 ;  /* 0x0000000fff0f723e */ /* 0x000fca00000010ff */
[----:B------:R1:W-:Y:S01]  /*4680*/  @P2 STG.E.U16 desc[UR46][R12.64+0x12], R15 ;  /* 0x0000120f0c002986 */ /* 0x0003e2000c10152e */
[----:B------:R-:W-:Y:S05]  /*4690*/  @!P1 BRA `(.L_x_74) ;  /* 0x0000000000049947 */ /* 0x000fea0003800000 */
[----:B------:R2:W5:Y:S02]  /*46a0*/  LDG.E.LTC128B.U16 R235, desc[UR46][R10.64+0x10] ;  /* 0x0000102e0aeb7981 */ /* 0x000564000c1e1520 */
.L_x_74:
[----:B------:R-:W-:Y:S05]  /*46b0*/  BSYNC B1 ;  /* 0x0000000000017941 */ /* 0x000fea0003800000 */
.L_x_73:
[----:B-1----:R-:W4:Y:S01]  /*46c0*/  LDL.LU R15, [R1+0x18] ;  /* 0x00001800010f7983 */ /* 0x002f220000300800 */
[----:B-----5:R-:W-:-:S03]  /*46d0*/  IMAD.U32 R14, R235, 0x10000, RZ ;  /* 0x00010000eb0e7824 */ /* 0x020fc600078e00ff */
[----:B------:R0:W-:Y:S01]  /*46e0*/  STL [R1+0xb4], R8 ;  /* 0x0000b40801007387 */ /* 0x0001e20000100800 */
[----:B------:R-:W-:-:S03]  /*46f0*/  FMUL R14, R14, R16 ;  /* 0x000000100e0e7220 */ /* 0x000fc60000400000 */
[----:B------:R1:W-:Y:S01]  /*4700*/  STL [R1+0xb0], R7 ;  /* 0x0000b00701007387 */ /* 0x0003e20000100800 */
[----:B0--3--:R-:W-:-:S04]  /*4710*/  IMAD.U32 R8, RZ, RZ, UR8 ;  /* 0x00000008ff087e24 */ /* 0x009fc8000f8e00ff */
[----:B------:R-:W-:Y:S01]  /*4720*/  IMAD.SHL.U32 R8, R8, 0x100, RZ ;  /* 0x0000010008087824 */ /* 0x000fe200078e00ff */
[----:B-1----:R-:W3:Y:S04]  /*4730*/  LDL.LU R7, [R1+0x54] ;  /* 0x0000540001077983 */ /* 0x002ee80000300800 */
[----:B------:R0:W-:Y:S04]  /*4740*/  STL [R1+0xac], R6 ;  /* 0x0000ac0601007387 */ /* 0x0001e80000100800 */
[----:B------:R1:W-:Y:S01]  /*4750*/  STL [R1+0xa8], R3 ;  /* 0x0000a80301007387 */ /* 0x0003e20000100800 */
[----:B----4-:R-:W-:Y:S01]  /*4760*/  FFMA R15, R15, R2, R14 ;  /* 0x000000020f0f7223 */ /* 0x010fe2000000000e */
[----:B------:R-:W-:-:S04]  /*4770*/  IMAD.U32 R14, RZ, RZ, UR8 ;  /* 0x00000008ff0e7e24 */ /* 0x000fc8000f8e00ff */
[----:B------:R-:W-:Y:S01]  /*4780*/  IMAD.SHL.U32 R14, R14, 0x10, RZ ;  /* 0x000000100e0e7824 */ /* 0x000fe200078e00ff */
[----:B------:R-:W-:-:S04]  /*4790*/  F2FP.BF16.F32.PACK_AB R15, RZ, R15 ;  /* 0x0000000fff0f723e */ /* 0x000fc800000010ff */
[----:B------:R-:W-:Y:S02]  /*47a0*/  IADD3 R14, P2, P6, R14, R4, R8 ;  /* 0x000000040e0e7210 */ /* 0x000fe40007e5e008 */
[----:B------:R4:W5:Y:S01]  /*47b0*/  LDL.LU R8, [R1+0xb4] ;  /* 0x0000b40001087983 */ /* 0x0009620000300800 */
[----:B0-----:R-:W-:-:S03]  /*47c0*/  PRMT R6, R15, 0x7610, R6 ;  /* 0x000076100f067816 */ /* 0x001fc60000000006 */
[----:B------:R-:W3:Y:S01]  /*47d0*/  LDL R15, [R1+0x48] ;  /* 0x00004800010f7983 */ /* 0x000ee20000100800 */
[----:B-1----:R-:W-:Y:S02]  /*47e0*/  PRMT R3, R6, 0x7610, R3 ;  /* 0x0000761006037816 */ /* 0x002fe40000000003 */
[----:B---3--:R-:W-:Y:S02]  /*47f0*/  IADD3.X R15, R15, R5, R7, P2, P6 ;  /* 0x000000050f0f7210 */ /* 0x008fe400017ec407 */
[----:B------:R4:W5:Y:S01]  /*4800*/  LDL.LU R7, [R1+0xb0] ;  /* 0x0000b00001077983 */ /* 0x0009620000300800 */
[----:B------:R-:W-:-:S03]  /*4810*/  ISETP.GT.AND P2, PT, R0, 0x9, P3 ;  /* 0x000000090000780c */ /* 0x000fc60001f44270 */
[----:B------:R4:W5:Y:S04]  /*4820*/  LDL.LU R6, [R1+0xac] ;  /* 0x0000ac0001067983 */ /* 0x0009680000300800 */
[----:B------:R0:W-:Y:S04]  /*4830*/  @P1 STG.E.U16 desc[UR46][R14.64+0x10], R3 ;  /* 0x000010030e001986 */ /* 0x0001e8000c10152e */
[----:B0-----:R4:W5:Y:S01]  /*4840*/  LDL.LU R3, [R1+0xa8] ;  /* 0x0000a80001037983 */ /* 0x0019620000300800 */
[----:B------:R-:W-:Y:S04]  /*4850*/  BSSY B1, `(.L_x_75) ;  /* 0x0000003000017945 */ /* 0x000fe80003800000 */
[----:B------:R-:W-:Y:S05]  /*4860*/  @!P2 BRA `(.L_x_76) ;  /* 0x000000000004a947 */ /* 0x000fea0003800000 */
[----:B------:R0:W5:Y:S02]  /*4870*/  LDG.E.LTC128B.U16 R235, desc[UR46][R10.64+0x12] ;  /* 0x0000122e0aeb7981 */ /* 0x000164000c1e1520 */
.L_x_76:
[----:B------:R-:W-:Y:S05]  /*4880*/  BSYNC B1 ;  /* 0x0000000000017941 */ /* 0x000fea0003800000 */
.L_x_75:
[----:B-----5:R-:W-:Y:S04]  /*4890*/  STL [R1+0xb8], R7 ;  /* 0x0000b80701007387 */ /* 0x020fe80000100800 */
[----:B------:R1:W-:Y:S04]  /*48a0*/  STL [R1+0xb4], R6 ;  /* 0x0000b40601007387 */ /* 0x0003e80000100800 */
[----:B-1----:R-:W3:Y:S01]  /*48b0*/  LDL.LU R6, [R1+0x1c] ;  /* 0x00001c0001067983 */ /* 0x002ee20000300800 */
[----:B------:R-:W-:-:S03]  /*48c0*/  IMAD.U32 R7, R235, 0x10000, RZ ;  /* 0x00010000eb077824 */ /* 0x000fc600078e00ff */
[----:B------:R1:W-:Y:S01]  /*48d0*/  STL [R1+0xb0], R5 ;  /* 0x0000b00501007387 */ /* 0x0003e20000100800 */
[----:B------:R-:W-:-:S03]  /*48e0*/  FMUL R7, R7, R16 ;  /* 0x0000001007077220 */ /* 0x000fc60000400000 */
[----:B------:R2:W-:Y:S04]  /*48f0*/  STL [R1+0xac], R4 ;  /* 0x0000ac0401007387 */ /* 0x0005e80000100800 */
[----:B------:R4:W-:Y:S01]  /*4900*/  STL [R1+0xa8], R3 ;  /* 0x0000a80301007387 */ /* 0x0009e20000100800 */
[----:B---3--:R-:W-:-:S03]  /*4910*/  FFMA R6, R6, R2, R7 ;  /* 0x0000000206067223 */ /* 0x008fc60000000007 */
[----:B------:R3:W5:Y:S02]  /*4920*/  LDL.LU R7, [R1+0xb8] ;  /* 0x0000b80001077983 */ /* 0x0007640000300800 */
[----:B-1----:R-:W-:Y:S02]  /*4930*/  F2FP.BF16.F32.PACK_AB R5, RZ, R6 ;  /* 0x00000006ff05723e */ /* 0x002fe400000010ff */
[----:B------:R3:W5:Y:S02]  /*4940*/  LDL.LU R6, [R1+0xb4] ;  /* 0x0000b40001067983 */ /* 0x0007640000300800 */
[----:B--2---:R-:W-:Y:S02]  /*4950*/  PRMT R4, R5, 0x7610, R4 ;  /* 0x0000761005047816 */ /* 0x004fe40000000004 */
[----:B------:R3:W5:Y:S01]  /*4960*/  LDL.LU R5, [R1+0xb0] ;  /* 0x0000b00001057983 */ /* 0x0007620000300800 */
[----:B------:R-:W-:Y:S02]  /*4970*/  ISETP.GT.AND P1, PT, R0, 0x10, P4 ;  /* 0x000000100000780c */ /* 0x000fe40002724270 */
[----:B----4-:R-:W-:-:S02]  /*4980*/  PRMT R3, R4, 0x7610, R3 ;  /* 0x0000761004037816 */ /* 0x010fc40000000003 */
[----:B------:R3:W5:Y:S04]  /*4990*/  LDL.LU R4, [R1+0xac] ;  /* 0x0000ac0001047983 */ /* 0x0007680000300800 */
[----:B------:R1:W-:Y:S04]  /*49a0*/  @P2 STG.E.U16 desc[UR46][R14.64+0x12], R3 ;  /* 0x000012030e002986 */ /* 0x0003e8000c10152e */
[----:B-1----:R3:W5:Y:S01]  /*49b0*/  LDL.LU R3, [R1+0xa8] ;  /* 0x0000a80001037983 */ /* 0x0027620000300800 */
[----:B------:R-:W-:Y:S04]  /*49c0*/  BSSY B1, `(.L_x_77) ;  /* 0x0000003000017945 */ /* 0x000fe80003800000 */
[----:B------:R-:W-:Y:S05]  /*49d0*/  @!P1 BRA `(.L_x_78) ;  /* 0x0000000000049947 */ /* 0x000fea0003800000 */
[----:B------:R1:W5:Y:S02]  /*49e0*/  LDG.E.LTC128B.U16 R235, desc[UR46][R8.64+0x20] ;  /* 0x0000202e08eb7981 */ /* 0x000364000c1e1520 */
.L_x_78:
[----:B------:R-:W-:Y:S05]  /*49f0*/  BSYNC B1 ;  /* 0x0000000000017941 */ /* 0x000fea0003800000 */
.L_x_77:
[----:B-----5:R-:W-:Y:S04]  /*4a00*/  STL [R1+0xb8], R7 ;  /* 0x0000b80701007387 */ /* 0x020fe80000100800 */
[----:B------:R2:W-:Y:S04]  /*4a10*/  STL [R1+0xb4], R6 ;  /* 0x0000b40601007387 */ /* 0x0005e80000100800 */
[----:B--2---:R-:W2:Y:S01]  /*4a20*/  LDL.LU R6, [R1+0x20] ;  /* 0x0000200001067983 */ /* 0x004ea20000300800 */
[----:B------:R-:W-:-:S03]  /*4a30*/  IMAD.U32 R7, R235, 0x10000, RZ ;  /* 0x00010000eb077824 */ /* 0x000fc600078e00ff */
[----:B------:R4:W-:Y:S01]  /*4a40*/  STL [R1+0xb0], R5 ;  /* 0x0000b00501007387 */ /* 0x0009e20000100800 */
[----:B------:R-:W-:-:S03]  /*4a50*/  FMUL R7, R7, R16 ;  /* 0x0000001007077220 */ /* 0x000fc60000400000 */
[----:B------:R0:W-:Y:S04]  /*4a60*/  STL [R1+0xac], R4 ;  /* 0x0000ac0401007387 */ /* 0x0001e80000100800 */
[----:B------:R3:W-:Y:S01]  /*4a70*/  STL [R1+0xa8], R3 ;  /* 0x0000a80301007387 */ /* 0x0007e20000100800 */
[----:B--2---:R-:W-:-:S03]  /*4a80*/  FFMA R6, R6, R2, R7 ;  /* 0x0000000206067223 */ /* 0x004fc60000000007 */
[----:B------:R2:W5:Y:S02]  /*4a90*/  LDL.LU R7, [R1+0xb8] ;  /* 0x0000b80001077983 */ /* 0x0005640000300800 */
[----:B----4-:R-:W-:Y:S02]  /*4aa0*/  F2FP.BF16.F32.PACK_AB R5, RZ, R6 ;  /* 0x00000006ff05723e */ /* 0x010fe400000010ff */
[----:B------:R2:W5:Y:S02]  /*4ab0*/  LDL.LU R6, [R1+0xb4] ;  /* 0x0000b40001067983 */ /* 0x0005640000300800 */
[----:B0-----:R-:W-:Y:S02]  /*4ac0*/  PRMT R4, R5, 0x7610, R4 ;  /* 0x0000761005047816 */ /* 0x001fe40000000004 */
[----:B------:R2:W5:Y:S01]  /*4ad0*/  LDL.LU R5, [R1+0xb0] ;  /* 0x0000b00001057983 */ /* 0x0005620000300800 */
[----:B------:R-:W-:Y:S02]  /*4ae0*/  ISETP.GT.AND P2, PT, R0, 0x11, P4 ;  /* 0x000000110000780c */ /* 0x000fe40002744270 */
[----:B---3--:R-:W-:-:S02]  /*4af0*/  PRMT R3, R4, 0x7610, R3 ;  /* 0x0000761004037816 */ /* 0x008fc40000000003 */
[----:B------:R2:W5:Y:S04]  /*4b00*/  LDL.LU R4, [R1+0xac] ;  /* 0x0000ac0001047983 */ /* 0x0005680000300800 */
[----:B------:R0:W-:Y:S04]  /*4b10*/  @P1 STG.E.U16 desc[UR46][R12.64+0x20], R3 ;  /* 0x000020030c001986 */ /* 0x0001e8000c10152e */
[----:B0-----:R2:W5:Y:S01]  /*4b20*/  LDL.LU R3, [R1+0xa8] ;  /* 0x0000a80001037983 */ /* 0x0015620000300800 */
[----:B------:R-:W-:Y:S04]  /*4b30*/  BSSY B1, `(.L_x_79) ;  /* 0x0000003000017945 */ /* 0x000fe80003800000 */
[----:B------:R-:W-:Y:S05]  /*4b40*/  @!P2 BRA `(.L_x_80) ;  /* 0x000000000004a947 */ /* 0x000fea0003800000 */
[----:B------:R0:W5:Y:S02]  /*4b50*/  LDG.E.LTC128B.U16 R235, desc[UR46][R8.64+0x22] ;  /* 0x0000222e08eb7981 */ /* 0x000164000c1e1520 */
.L_x_80:
[----:B------:R-:W-:Y:S05]  /*4b60*/  BSYNC B1 ;  /* 0x0000000000017941 */ /* 0x000fea0003800000 */
.L_x_79:
[----:B-----5:R-:W-:Y:S04]  /*4b70*/  STL [R1+0xb8], R7 ;  /* 0x0000b80701007387 */ /* 0x020fe80000100800 */
[----:B------:R3:W-:Y:S04]  /*4b80*/  STL [R1+0xb4], R6 ;  /* 0x0000b40601007387 */ /* 0x0007e80000100800 */
[----:B---3--:R-:W3:Y:S01]  /*4b90*/  LDL.LU R6, [R1+0x24] ;  /* 0x0000240001067983 */ /* 0x008ee20000300800 */
[----:B------:R-:W-:-:S03]  /*4ba0*/  IMAD.U32 R7, R235, 0x10000, RZ ;  /* 0x00010000eb077824 */ /* 0x000fc600078e00ff */
[----:B------:R4:W-:Y:S01]  /*4bb0*/  STL [R1+0xb0], R5 ;  /* 0x0000b00501007387 */ /* 0x0009e20000100800 */
[----:B------:R-:W-:-:S03]  /*4bc0*/  FMUL R7, R7, R16 ;  /* 0x0000001007077220 */ /* 0x000fc60000400000 */
[----:B------:R1:W-:Y:S04]  /*4bd0*/  STL [R1+0xac], R4 ;  /* 0x0000ac0401007387 */ /* 0x0003e80000100800 */
[----:B------:R2:W-:Y:S01]  /*4be0*/  STL [R1+0xa8], R3 ;  /* 0x0000a80301007387 */ /* 0x0005e20000100800 */
[----:B---3--:R-:W-:-:S03]  /*4bf0*/  FFMA R6, R6, R2, R7 ;  /* 0x0000000206067223 */ /* 0x008fc60000000007 */
[----:B------:R3:W5:Y:S02]  /*4c00*/  LDL.LU R7, [R1+0xb8] ;  /* 0x0000b80001077983 */ /* 0x0007640000300800 */
[----:B----4-:R-:W-:Y:S02]  /*4c10*/  F2FP.BF16.F32.PACK_AB R5, RZ, R6 ;  /* 0x00000006ff05723e */ /* 0x010fe400000010ff */
[----:B------:R3:W5:Y:S02]  /*4c20*/  LDL.LU R6, [R1+0xb4] ;  /* 0x0000b40001067983 */ /* 0x0007640000300800 */
[----:B-1----:R-:W-:Y:S02]  /*4c30*/  PRMT R4, R5, 0x7610, R4 ;  /* 0x0000761005047816 */ /* 0x002fe40000000004 */
[----:B------:R3:W5:Y:S01]  /*4c40*/  LDL.LU R5, [R1+0xb0] ;  /* 0x0000b00001057983 */ /* 0x0007620000300800 */
[----:B------:R-:W-:Y:S02]  /*4c50*/  ISETP.GT.AND P1, PT, R0, 0x10, P3 ;  /* 0x000000100000780c */ /* 0x000fe40001f24270 */
[----:B--2---:R-:W-:-:S02]  /*4c60*/  PRMT R3, R4, 0x7610, R3 ;  /* 0x0000761004037816 */ /* 0x004fc40000000003 */
[----:B------:R3:W5:Y:S04]  /*4c70*/  LDL.LU R4, [R1+0xac] ;  /* 0x0000ac0001047983 */ /* 0x0007680000300800 */
[----:B------:R1:W-:Y:S04]  /*4c80*/  @P2 STG.E.U16 desc[UR46][R12.64+0x22], R3 ;  /* 0x000022030c002986 */ /* 0x0003e8000c10152e */
[----:B-1----:R3:W5:Y:S01]  /*4c90*/  LDL.LU R3, [R1+0xa8] ;  /* 0x0000a80001037983 */ /* 0x0027620000300800 */
[----:B------:R-:W-:Y:S04]  /*4ca0*/  BSSY B1, `(.L_x_81) ;  /* 0x0000003000017945 */ /* 0x000fe80003800000 */
[----:B------:R-:W-:Y:S05]  /*4cb0*/  @!P1 BRA `(.L_x_82) ;  /* 0x0000000000049947 */ /* 0x000fea0003800000 */
[----:B------:R1:W5:Y:S02]  /*4cc0*/  LDG.E.LTC128B.U16 R235, desc[UR46][R10.64+0x20] ;  /* 0x0000202e0aeb7981 */ /* 0x000364000c1e1520 */
.L_x_82:
[----:B------:R-:W-:Y:S05]  /*4cd0*/  BSYNC B1 ;  /* 0x0000000000017941 */ /* 0x000fea0003800000 */
.L_x_81:
        /* <DEDUP_REMOVED lines=22> */
.L_x_84:
[----:B------:R-:W-:Y:S05]  /*4e40*/  BSYNC B1 ;  /* 0x0000000000017941 */ /* 0x000fea0003800000 */
.L_x_83:
        /* <DEDUP_REMOVED lines=22> */
.L_x_86:
[----:B------:R-:W-:Y:S05]  /*4fb0*/  BSYNC B1 ;  /* 0x0000000000017941 */ /* 0x000fea0003800000 */
.L_x_85:
        /* <DEDUP_REMOVED lines=22> */
.L_x_88:
[----:B------:R-:W-:Y:S05]  /*5120*/  BSYNC B1 ;  /* 0x0000000000017941 */ /* 0x000fea0003800000 */
.L_x_87:
        /* <DEDUP_REMOVED lines=8> */
[----:B------:R-:W-:Y:S01]  /*51b0*/  ISETP.GT.AND P1, PT, R0, 0x18, P3 ;  /* 0x000000180000780c */ /* 0x000fe20001f24270 */
[----:B------:R-:W-:Y:S01]  /*51c0*/  BSSY B1, `(.L_x_89) ;  /* 0x000000f000017945 */ /* 0x000fe20003800000 */
[----:B---3--:R-:W-:Y:S02]  /*51d0*/  FFMA R6, R6, R2, R7 ;  /* 0x0000000206067223 */ /* 0x008fe40000000007 */
[----:B------:R3:W5:Y:S03]  /*51e0*/  LDL.LU R7, [R1+0xb8] ;  /* 0x0000b80001077983 */ /* 0x0007660000300800 */
[----:B----4-:R-:W-:-:S02]  /*51f0*/  F2FP.BF16.F32.PACK_AB R5, RZ, R6 ;  /* 0x00000006ff05723e */ /* 0x010fc400000010ff */
[----:B------:R3:W5:Y:S02]  /*5200*/  LDL.LU R6, [R1+0xb4] ;  /* 0x0000b40001067983 */ /* 0x0007640000300800 */
[----:B-1----:R-:W-:Y:S02]  /*5210*/  PRMT R4, R5, 0x7610, R4 ;  /* 0x0000761005047816 */ /* 0x002fe40000000004 */
[----:B------:R3:W5:Y:S02]  /*5220*/  LDL.LU R5, [R1+0xb0] ;  /* 0x0000b00001057983 */ /* 0x0007640000300800 */
[----:B--2---:R-:W-:Y:S02]  /*5230*/  PRMT R3, R4, 0x7610, R3 ;  /* 0x0000761004037816 */ /* 0x004fe40000000003 */
[----:B------:R3:W5:Y:S04]  /*5240*/  LDL.LU R4, [R1+0xac] ;  /* 0x0000ac0001047983 */ /* 0x0007680000300800 */
[----:B------:R1:W-:Y:S04]  /*5250*/  @P2 STG.E.U16 desc[UR46][R12.64+0x32], R3 ;  /* 0x000032030c002986 */ /* 0x0003e8000c10152e */
[----:B-1----:R3:W5:Y:S04]  /*5260*/  LDL.LU R3, [R1+0xa8] ;  /* 0x0000a80001037983 */ /* 0x0027680000300800 */
[----:B------:R3:W-:Y:S01]  /*5270*/  STL.S16 [R1], R235 ;  /* 0x000000eb01007387 */ /* 0x0007e20000100600 */
[----:B------:R-:W-:Y:S05]  /*5280*/  @!P1 BRA `(.L_x_90) ;  /* 0x0000000000089947 */ /* 0x000fea0003800000 */
[----:B---3--:R-:W2:Y:S04]  /*5290*/  LDG.E.LTC128B.U16 R235, desc[UR46][R10.64+0x30] ;  /* 0x0000302e0aeb7981 */ /* 0x008ea8000c1e1520 */
[----:B--2---:R1:W-:Y:S02]  /*52a0*/  STL [R1], R235 ;  /* 0x000000eb01007387 */ /* 0x0043e40000100800 */
.L_x_90:
[----:B------:R-:W-:Y:S05]  /*52b0*/  BSYNC B1 ;  /* 0x0000000000017941 */ /* 0x000fea0003800000 */
.L_x_89:
[----:B-----5:R-:W-:Y:S04]  /*52c0*/  STL [R1+0xac], R4 ;  /* 0x0000ac0401007387 */ /* 0x020fe80000100800 */
[----:B------:R2:W-:Y:S04]  /*52d0*/  STL [R1+0xa8], R3 ;  /* 0x0000a80301007387 */ /* 0x0005e80000100800 */
[----:B--2---:R-:W1:Y:S01]  /*52e0*/  LDL.LU R3, [R1] ;  /* 0x0000000001037983 */ /* 0x004e620000300800 */
[----:B------:R-:W-:-:S03]  /*52f0*/  IADD3 R4, P2, R234, 0x100, RZ ;  /* 0x00000100ea047810 */ /* 0x000fc60007f5e0ff */
[----:B------:R-:W2:Y:S04]  /*5300*/  LDL.LU R234, [R1+0x38] ;  /* 0x0000380001ea7983 */ /* 0x000ea80000300800 */
[----:B------:R-:W-:Y:S01]  /*5310*/  STL [R1+0xc], R4 ;  /* 0x00000c0401007387 */ /* 0x000fe20000100800 */
[----:B-1-3--:R-:W-:-:S04]  /*5320*/  IMAD.U32 R235, R3, 0x10000, RZ ;  /* 0x0001000003eb7824 */ /* 0x00afc800078e00ff */
[----:B------:R-:W-:-:S04]  /*5330*/  FMUL R235, R235, R16 ;  /* 0x00000010ebeb7220 */ /* 0x000fc80000400000 */
[----:B--2---:R-:W-:Y:S01]  /*5340*/  FFMA R234, R234, R2, R235 ;  /* 0x00000002eaea7223 */ /* 0x004fe200000000eb */
[----:B------:R-:W-:-:S04]  /*5350*/  IMAD.X R235, RZ, RZ, UR7, P2 ;  /* 0x00000007ffeb7e24 */ /* 0x000fc800090e06ff */
[----:B------:R-:W-:Y:S01]  /*5360*/  IMAD R235, R235, R232, RZ ;  /* 0x000000e8ebeb7224 */ /* 0x000fe200078e02ff */
[----:B------:R-:W-:-:S03]  /*5370*/  F2FP.BF16.F32.PACK_AB R234, RZ, R234 ;  /* 0x000000eaffea723e */ /* 0x000fc600000010ff */
[----:B------:R-:W-:Y:S02]  /*5380*/  IMAD R235, R4, R233, R235 ;  /* 0x000000e904eb7224 */ /* 0x000fe400078e02eb */
[----:B------:R-:W-:Y:S04]  /*5390*/  @P1 STG.E.U16 desc[UR46][R14.64+0x30], R234 ;  /* 0x000030ea0e001986 */ /* 0x000fe8000c10152e */
[----:B------:R1:W-:Y:S04]  /*53a0*/  STL [R1+0x10], R235 ;  /* 0x000010eb01007387 */ /* 0x0003e80000100800 */
[----:B-1----:R-:W2:Y:S01]  /*53b0*/  LDL.64 R234, [R1+0x80] ;  /* 0x0000800001ea7983 */ /* 0x002ea20000100a00 */
[----:B------:R-:W-:-:S02]  /*53c0*/  PRMT R233, R3, 0x7610, R233 ;  /* 0x0000761003e97816 */ /* 0x000fc400000000e9 */
[----:B------:R-:W-:Y:S01]  /*53d0*/  ISETP.GT.AND P6, PT, R0, 0x19, P3 ;  /* 0x000000190000780c */ /* 0x000fe20001fc4270 */
[----:B------:R-:W-:Y:S01]  /*53e0*/  BSSY B1, `(.L_x_91) ;  /* 0x0000006000017945 */ /* 0x000fe20003800000 */
[----:B--2---:R-:W-:Y:S02]  /*53f0*/  IMAD.WIDE.U32 R234, R4, R232, R234 ;  /* 0x000000e804ea7225 */ /* 0x004fe400078e00ea */
[----:B------:R1:W5:Y:S04]  /*5400*/  LDL.LU R4, [R1+0xac] ;  /* 0x0000ac0001047983 */ /* 0x0003680000300800 */
[----:B------:R1:W5:Y:S05]  /*5410*/  LDL.LU R3, [R1+0xa8] ;  /* 0x0000a80001037983 */ /* 0x00036a0000300800 */
[----:B------:R-:W-:Y:S05]  /*5420*/  @!P6 BRA `(.L_x_92) ;  /* 0x000000000004e947 */ /* 0x000fea0003800000 */
[----:B------:R2:W5:Y:S02]  /*5430*/  LDG.E.LTC128B.U16 R233, desc[UR46][R10.64+0x32] ;  /* 0x0000322e0ae97981 */ /* 0x000564000c1e1520 */
.L_x_92:
[----:B------:R-:W-:Y:S05]  /*5440*/  BSYNC B1 ;  /* 0x0000000000017941 */ /* 0x000fea0003800000 */
.L_x_91:
[----:B------:R-:W-:Y:S04]  /*5450*/  STL.64 [R1+0xe8], R24 ;  /* 0x0000e81801007387 */ /* 0x000fe80000100a00 */
[----:B------:R3:W-:Y:S04]  /*5460*/  STL.64 [R1+0xe0], R20 ;  /* 0x0000e01401007387 */ /* 0x0007e80000100a00 */
[----:B---3--:R-:W3:Y:S04]  /*5470*/  LDL.LU R20, [R1+0x3c] ;  /* 0x00003c0001147983 */ /* 0x008ee80000300800 */
[----:B------:R-:W4:Y:S04]  /*5480*/  LDL R21, [R1+0x88] ;  /* 0x0000880001157983 */ /* 0x000f280000100800 */
[----:B------:R0:W-:Y:S04]  /*5490*/  STL.64 [R1+0xd8], R18 ;  /* 0x0000d81201007387 */ /* 0x0001e80000100a00 */
[----:B0-----:R-:W4:Y:S04]  /*54a0*/  LDL.LU.64 R18, [R1+0x40] ;  /* 0x0000400001127983 */ /* 0x001f280000300a00 */
[----:B------:R0:W-:Y:S04]  /*54b0*/  STL [R1+0xd0], R17 ;  /* 0x0000d01101007387 */ /* 0x0001e80000100800 */
[----:B0-----:R-:W4:Y:S04]  /*54c0*/  LDL.LU R17, [R1+0xc] ;  /* 0x00000c0001117983 */ /* 0x001f280000300800 */
[----:B------:R-:W-:Y:S04]  /*54d0*/  STL.64 [R1+0xc8], R12 ;  /* 0x0000c80c01007387 */ /* 0x000fe80000100a00 */
[----:B------:R0:W-:Y:S04]  /*54e0*/  STL [R1+0xc0], R7 ;  /* 0x0000c00701007387 */ /* 0x0001e80000100800 */
[----:B0-----:R-:W3:Y:S01]  /*54f0*/  LDL.LU R7, [R1+0x10] ;  /* 0x0000100001077983 */ /* 0x001ee20000300800 */
[----:B-----5:R-:W-:-:S03]  /*5500*/  IMAD.U32 R13, R233, 0x10000, RZ ;  /* 0x00010000e90d7824 */ /* 0x020fc600078e00ff */
[----:B------:R2:W-:Y:S01]  /*5510*/  STL.64 [R1+0xb8], R10 ;  /* 0x0000b80a01007387 */ /* 0x0005e20000100a00 */
[----:B------:R-:W-:Y:S02]  /*5520*/  LEA R24, P1, R234, R22, 0x1 ;  /* 0x00000016ea187211 */ /* 0x000fe400078208ff */
[----:B------:R-:W-:Y:S01]  /*5530*/  ISETP.GT.AND P2, PT, R3, 0x100, PT ;  /* 0x000001000300780c */ /* 0x000fe20003f44270 */
[----:B--2---:R-:W2:Y:S04]  /*5540*/  LDL R10, [R1+0x8c] ;  /* 0x00008c00010a7983 */ /* 0x004ea80000100800 */
[----:B------:R3:W-:Y:S01]  /*5550*/  STL.64 [R1+0xb0], R8 ;  /* 0x0000b00801007387 */ /* 0x0007e20000100a00 */
[----:B------:R-:W-:-:S03]  /*5560*/  PRMT R11, R233, 0x7610, R11 ;  /* 0x00007610e90b7816 */ /* 0x000fc6000000000b */
[----:B------:R-:W-:Y:S01]  /*5570*/  STL [R1+0xa8], R6 ;  /* 0x0000a80601007387 */ /* 0x000fe20000100800 */
[----:B---3--:R-:W-:Y:S02]  /*5580*/  IMAD.IADD R9, R235, 0x1, R7 ;  /* 0x00000001eb097824 */ /* 0x008fe400078e0207 */
[----:B------:R-:W-:Y:S02]  /*5590*/  FMUL R235, R13, R16 ;  /* 0x000000100deb7220 */ /* 0x000fe40000400000 */
[----:B------:R-:W3:Y:S01]  /*55a0*/  LDL.LU.64 R12, [R1+0x98] ;  /* 0x00009800010c7983 */ /* 0x000ee20000300a00 */
[----:B------:R-:W-:Y:S01]  /*55b0*/  LEA.HI.X R25, R234, R23, R9, 0x1, P1 ;  /* 0x00000017ea197211 */ /* 0x000fe200008f0c09 */
[----:B------:R-:W-:Y:S01]  /*55c0*/  FFMA R234, R20, R2, R235 ;  /* 0x0000000214ea7223 */ /* 0x000fe200000000eb */
[----:B------:R-:W-:Y:S01]  /*55d0*/  ISETP.GT.AND P1, PT, R0, RZ, P2 ;  /* 0x000000ff0000720c */ /* 0x000fe20001724270 */
[----:B------:R-:W3:Y:S03]  /*55e0*/  LDL.LU.64 R8, [R1+0x80] ;  /* 0x0000800001087983 */ /* 0x000ee60000300a00 */
[----:B------:R-:W-:-:S05]  /*55f0*/  F2FP.BF16.F32.PACK_AB R234, RZ, R234 ;  /* 0x000000eaffea723e */ /* 0x000fca00000010ff */
[----:B------:R4:W-:Y:S04]  /*5600*/  @P6 STG.E.U16 desc[UR46][R14.64+0x32], R234 ;  /* 0x000032ea0e006986 */ /* 0x0009e8000c10152e */
[----:B------:R-:W2:Y:S01]  /*5610*/  @P1 LDG.E.LTC128B.U16 R11, desc[UR46][R24.64] ;  /* 0x0000002e180b1981 */ /* 0x000ea2000c1e1520 */
[----:B----4-:R-:W-:-:S03]  /*5620*/  IMAD.WIDE.U32 R234, R17, R232, R236 ;  /* 0x000000e811ea7225 */ /* 0x010fc600078e00ec */
[----:B------:R0:W5:Y:S01]  /*5630*/  LDL.LU.64 R24, [R1+0xe8] ;  /* 0x0000e80001187983 */ /* 0x0001620000300a00 */
[----:B------:R-:W-:Y:S02]  /*5640*/  IMAD.IADD R235, R7, 0x1, R235 ;  /* 0x0000000107eb7824 */ /* 0x000fe400078e02eb */
[----:B------:R-:W-:-:S04]  /*5650*/  IMAD.WIDE.U32 R20, R21, UR42, R234 ;  /* 0x0000002a15147c25 */ /* 0x000fc8000f8e00ea */
[----:B------:R-:W-:Y:S01]  /*5660*/  IMAD.U32 R235, RZ, RZ, UR8 ;  /* 0x00000008ffeb7e24 */ /* 0x000fe2000f8e00ff */
[----:B------:R-:W-:Y:S01]  /*5670*/  LEA R234, P6, R20, R22, 0x1 ;  /* 0x0000001614ea7211 */ /* 0x000fe200078c08ff */
[----:B--2---:R-:W-:Y:S01]  /*5680*/  IMAD.U32 R233, R11, 0x10000, RZ ;  /* 0x000100000be97824 */ /* 0x004fe200078e00ff */
[----:B------:R2:W-:Y:S03]  /*5690*/  STL [R1+0x8], R11 ;  /* 0x0000080b01007387 */ /* 0x0005e60000100800 */
[----:B------:R-:W-:-:S04]  /*56a0*/  FMUL R233, R233, R16 ;  /* 0x00000010e9e97220 */ /* 0x000fc80000400000 */
[----:B------:R-:W-:Y:S01]  /*56b0*/  FFMA R233, R216, R2, R233 ;  /* 0x00000002d8e97223 */ /* 0x000fe200000000e9 */
[----:B------:R-:W-:Y:S02]  /*56c0*/  IMAD.IADD R216, R10, 0x1, R21 ;  /* 0x000000010ad87824 */ /* 0x000fe400078e0215 */
[----:B------:R-:W-:Y:S02]  /*56d0*/  IMAD.SHL.U32 R10, R235, 0x200, RZ ;  /* 0x00000200eb0a7824 */ /* 0x000fe400078e00ff */
[----:B--2---:R-:W-:Y:S02]  /*56e0*/  IMAD.U32 R11, RZ, RZ, UR8 ;  /* 0x00000008ff0b7e24 */ /* 0x004fe4000f8e00ff */
[----:B------:R-:W-:-:S05]  /*56f0*/  IMAD.U32 R235, RZ, RZ, UR9 ;  /* 0x00000009ffeb7e24 */ /* 0x000fca000f8e00ff */
[----:B------:R-:W-:Y:S02]  /*5700*/  SHF.L.U64.HI R11, R11, 0x9, R235 ;  /* 0x000000090b0b7819 */ /* 0x000fe400000102eb */
[----:B------:R-:W-:Y:S02]  /*5710*/  LEA.HI.X R235, R20, R23, R216, 0x1, P6 ;  /* 0x0000001714eb7211 */ /* 0x000fe400030f0cd8 */
[----:B------:R0:W5:Y:S01]  /*5720*/  LDL.LU.64 R20, [R1+0xe0] ;  /* 0x0000e00001147983 */ /* 0x0001620000300a00 */
[----:B------:R-:W-:-:S03]  /*5730*/  IADD3 R10, P6, R10, R4, RZ ;  /* 0x000000040a0a7210 */ /* 0x000fc60007fde0ff */
[----:B------:R2:W-:Y:S04]  /*5740*/  STL [R1+0x18], R11 ;  /* 0x0000180b01007387 */ /* 0x0005e80000100800 */
[----:B--2---:R-:W2:Y:S01]  /*5750*/  LDL R11, [R1+0x18] ;  /* 0x00001800010b7983 */ /* 0x004ea20000100800 */
[----:B------:R-:W-:Y:S01]  /*5760*/  F2FP.BF16.F32.PACK_AB R216, RZ, R233 ;  /* 0x000000e9ffd8723e */ /* 0x000fe200000010ff */
[----:B------:R-:W-:Y:S02]  /*5770*/  IMAD.WIDE.U32 R232, R17, R232, R18 ;  /* 0x000000e811e87225 */ /* 0x000fe400078e0012 */
[----:B------:R0:W5:Y:S01]  /*5780*/  LDL.LU.64 R18, [R1+0xd8] ;  /* 0x0000d80001127983 */ /* 0x0001620000300a00 */
[----:B------:R-:W-:-:S03]  /*5790*/  PRMT R6, R216, 0x7610, R6 ;  /* 0x00007610d8067816 */ /* 0x000fc60000000006 */
[----:B------:R0:W5:Y:S01]  /*57a0*/  LDL.LU R17, [R1+0xd0] ;  /* 0x0000d00001117983 */ /* 0x0001620000300800 */
[----:B--2---:R-:W-:Y:S01]  /*57b0*/  IMAD.X R11, R11, 0x1, R5, P6 ;  /* 0x000000010b0b7824 */ /* 0x004fe200030e0605 */
[----:B---3--:R-:W-:Y:S02]  /*57c0*/  IADD3 R216, P6, R12, R232, RZ ;  /* 0x000000e80cd87210 */ /* 0x008fe40007fde0ff */
[----:B------:R0:W5:Y:S04]  /*57d0*/  LDL.LU.64 R12, [R1+0xc8] ;  /* 0x0000c800010c7983 */ /* 0x0001680000300a00 */
[----:B------:R2:W-:Y:S04]  /*57e0*/  STL [R1+0xc], R216 ;  /* 0x00000cd801007387 */ /* 0x0005e80000100800 */
[----:B------:R3:W-:Y:S01]  /*57f0*/  @P1 STG.E.U16 desc[UR46][R10.64], R6 ;  /* 0x000000060a001986 */ /* 0x0007e2000c10152e */
[----:B--2---:R-:W-:-:S03]  /*5800*/  IMAD.IADD R216, R7, 0x1, R233 ;  /* 0x0000000107d87824 */ /* 0x004fc600078e02e9 */
[----:B------:R0:W5:Y:S01]  /*5810*/  LDL.LU R7, [R1+0xc0] ;  /* 0x0000c00001077983 */ /* 0x0001620000300800 */
[----:B---3--:R-:W-:-:S03]  /*5820*/  IMAD.X R6, R216, 0x1, R9, P6 ;  /* 0x00000001d8067824 */ /* 0x008fc600030e0609 */
[----:B------:R2:W-:Y:S04]  /*5830*/  STL.64 [R1], R10 ;  /* 0x0000000a01007387 */ /* 0x0005e80000100a00 */
[----:B--2---:R0:W5:Y:S01]  /*5840*/  LDL.LU.64 R10, [R1+0xb8] ;  /* 0x0000b800010a7983 */ /* 0x0041620000300a00 */
[----:B------:R-:W-:-:S03]  /*5850*/  ISETP.GT.AND P1, PT, R0, 0x1, P2 ;  /* 0x000000010000780c */ /* 0x000fc60001724270 */
[----:B------:R0:W5:Y:S04]  /*5860*/  LDL.LU.64 R8, [R1+0xb0] ;  /* 0x0000b00001087983 */ /* 0x0001680000300a00 */
[----:B------:R2:W-:Y:S04]  /*5870*/  STL [R1+0x10], R6 ;  /* 0x0000100601007387 */ /* 0x0005e80000100800 */
[----:B--2---:R0:W5:Y:S01]  /*5880*/  LDL.LU R6, [R1+0xa8] ;  /* 0x0000a80001067983 */ /* 0x0041620000300800 */
[----:B------:R-:W-:Y:S01]  /*5890*/  BSSY B1, `(.L_x_93) ;  /* 0x0000007000017945 */ /* 0x000fe20003800000 */
[----:B------:R-:W-:-:S03]  /*58a0*/  IADD3 R232, P6, R236, R232, RZ ;  /* 0x000000e8ece87210 */ /* 0x000fc60007fde0ff */
[----:B------:R-:W-:Y:S10]  /*58b0*/  @!P1 BRA `(.L_x_94) ;  /* 0x0000000000109947 */ /* 0x000ff40003800000 */
[----:B------:R2:W-:Y:S04]  /*58c0*/  STL [R1+0xa8], R0 ;  /* 0x0000a80001007387 */ /* 0x0005e80000100800 */
[----:B--2---:R-:W2:Y:S04]  /*58d0*/  LDG.E.LTC128B.U16 R0, desc[UR46][R234.64+0x2] ;  /* 0x0000022eea007981 */ /* 0x004ea8000c1e1520 */
[----:B--2---:R2:W-:Y:S04]  /*58e0*/  STL [R1+0x8], R0 ;  /* 0x0000080001007387 */ /* 0x0045e80000100800 */
[----:B--2---:R2:W5:Y:S02]  /*58f0*/  LDL.LU R0, [R1+0xa8] ;  /* 0x0000a80001007983 */ /* 0x0045640000300800 */
.L_x_94:
[----:B------:R-:W-:Y:S05]  /*5900*/  BSYNC B1 ;  /* 0x0000000000017941 */ /* 0x000fea0003800000 */
.L_x_93:
[----:B-----5:R3:W-:Y:S04]  /*5910*/  STL [R1+0xbc], R10 ;  /* 0x0000bc0a01007387 */ /* 0x0207e80000100800 */
[----:B---3--:R-:W3:Y:S04]  /*5920*/  LDL.LU R10, [R1+0x10] ;  /* 0x00001000010a7983 */ /* 0x008ee80000300800 */
[----:B------:R4:W-:Y:S04]  /*5930*/  STL [R1+0xb8], R7 ;  /* 0x0000b80701007387 */ /* 0x0009e80000100800 */
[----:B----4-:R-:W4:Y:S04]  /*5940*/  LDL.LU R7, [R1+0xc] ;  /* 0x00000c0001077983 */ /* 0x010f280000300800 */
[----:B------:R0:W-:Y:S04]  /*5950*/  STL.64 [R1+0xb0], R8 ;  /* 0x0000b00801007387 */ /* 0x0001e80000100a00 */
[----:B0-----:R-:W2:Y:S04]  /*5960*/  LDL.64 R8, [R1] ;  /* 0x0000000001087983 */ /* 0x001ea80000100a00 */
[----:B------:R0:W-:Y:S04]  /*5970*/  STL [R1+0xa8], R6 ;  /* 0x0000a80601007387 */ /* 0x0001e80000100800 */
[----:B0-----:R-:W3:Y:S01]  /*5980*/  LDL.LU R6, [R1+0x8] ;  /* 0x0000080001067983 */ /* 0x001ee20000300800 */
[----:B------:R-:W-:-:S02]  /*5990*/  IMAD.X R233, R237, 0x1, R216, P6 ;  /* 0x00000001ede97824 */ /* 0x000fc400030e06d8 */
[----:B---3--:R-:W-:-:S04]  /*59a0*/  IMAD.U32 R236, R6, 0x10000, RZ ;  /* 0x0001000006ec7824 */ /* 0x008fc800078e00ff */
[----:B------:R-:W-:-:S04]  /*59b0*/  FMUL R216, R236, R16 ;  /* 0x00000010ecd87220 */ /* 0x000fc80000400000 */
[----:B------:R-:W-:Y:S02]  /*59c0*/  FFMA R237, R217, R2, R216 ;  /* 0x00000002d9ed7223 */ /* 0x000fe400000000d8 */
[----:B------:R-:W3:Y:S01]  /*59d0*/  LDL.LU R216, [R1+0x88] ;  /* 0x0000880001d87983 */ /* 0x000ee20000300800 */
[CC--:B----4-:R-:W-:Y:S01]  /*59e0*/  LEA R236, P6, R7.reuse, R22.reuse, 0x1 ;  /* 0x0000001607ec7211 */ /* 0x0d0fe200078c08ff */
[----:B---3--:R-:W-:Y:S02]  /*59f0*/  IMAD.WIDE.U32 R216, R216, UR42, R232 ;  /* 0x0000002ad8d87c25 */ /* 0x008fe4000f8e00e8 */
[----:B------:R-:W3:Y:S01]  /*5a00*/  LDL.LU R233, [R1+0x8c] ;  /* 0x00008c0001e97983 */ /* 0x000ee20000300800 */
[----:B------:R-:W-:Y:S02]  /*5a10*/  F2FP.BF16.F32.PACK_AB R232, RZ, R237 ;  /* 0x000000edffe8723e */ /* 0x000fe400000010ff */
[----:B------:R-:W-:Y:S02]  /*5a20*/  LEA.HI.X R237, R7, R23, R10, 0x1, P6 ;  /* 0x0000001707ed7211 */ /* 0x000fe400030f0c0a */
[----:B------:R-:W-:Y:S01]  /*5a30*/  LEA R22, P6, R216, R22, 0x1 ;  /* 0x00000016d8167211 */ /* 0x000fe200078c08ff */
[----:B------:R0:W5:Y:S04]  /*5a40*/  LDL.LU R10, [R1+0xbc] ;  /* 0x0000bc00010a7983 */ /* 0x0001680000300800 */
[----:B------:R0:W5:Y:S01]  /*5a50*/  LDL.LU R7, [R1+0xb8] ;  /* 0x0000b80001077983 */ /* 0x0001620000300800 */
[----:B---3--:R-:W-:-:S02]  /*5a60*/  IMAD.IADD R217, R233, 0x1, R217 ;  /* 0x00000001e9d97824 */ /* 0x008fc400078e02d9 */
[----:B------:R-:W-:-:S03]  /*5a70*/  IMAD.U32 R233, RZ, RZ, UR8 ;  /* 0x00000008ffe97e24 */ /* 0x000fc6000f8e00ff */
[----:B------:R-:W-:Y:S01]  /*5a80*/  LEA.HI.X R23, R216, R23, R217, 0x1, P6 ;  /* 0x00000017d8177211 */ /* 0x000fe200030f0cd9 */
[----:B--2---:R-:W-:Y:S02]  /*5a90*/  @P1 IMAD.MOV.U32 R216, RZ, RZ, R8 ;  /* 0x000000ffffd81224 */ /* 0x004fe400078e0008 */
[----:B------:R-:W-:Y:S02]  /*5aa0*/  @P1 IMAD.MOV.U32 R217, RZ, RZ, R9 ;  /* 0x000000ffffd91224 */ /* 0x000fe400078e0009 */
[----:B------:R-:W-:-:S03]  /*5ab0*/  IMAD.SHL.U32 R233, R233, 0x10, RZ ;  /* 0x00000010e9e97824 */ /* 0x000fc600078e00ff */
[----:B------:R2:W-:Y:S02]  /*5ac0*/  @P1 STG.E.U16 desc[UR46][R216.64+0x2], R232 ;  /* 0x000002e8d8001986 */ /* 0x0005e4000c10152e */
[----:B--2---:R-:W-:Y:S02]  /*5ad0*/  IMAD.U32 R217, RZ, RZ, UR8 ;  /* 0x00000008ffd97e24 */ /* 0x004fe4000f8e00ff */
[----:B------:R-:W2:Y:S02]  /*5ae0*/  LDL R232, [R1+0x48] ;  /* 0x0000480001e87983 */ /* 0x000ea40000100800 */
[----:B------:R-:W-:-:S05]  /*5af0*/  IMAD.SHL.U32 R217, R217, 0x200, RZ ;  /* 0x00000200d9d97824 */ /* 0x000fca00078e00ff */
[----:B------:R-:W-:Y:S02]  /*5b00*/  IADD3 R216, P1, P6, R233, R4, R217 ;  /* 0x00000004e9d87210 */ /* 0x000fe40007e3e0d9 */
[----:B------:R-:W2:Y:S02]  /*5b10*/  LDL.LU R217, [R1+0x18] ;  /* 0x0000180001d97983 */ /* 0x000ea40000300800 */
[----:B--2---:R-:W-:Y:S02]  /*5b20*/  IADD3.X R217, R232, R5, R217, P1, P6 ;  /* 0x00000005e8d97210 */ /* 0x004fe40000fec4d9 */
[----:B------:R-:W-:Y:S02]  /*5b30*/  IADD3 R232, P6, R8, R233, RZ ;  /* 0x000000e908e87210 */ /* 0x000fe40007fde0ff */
[----:B------:R-:W2:Y:S01]  /*5b40*/  LDL R233, [R1+0x48] ;  /* 0x0000480001e97983 */ /* 0x000ea20000100800 */
[----:B------:R-:W-:Y:S02]  /*5b50*/  ISETP.GT.AND P1, PT, R3, 0x108, PT ;  /* 0x000001080300780c */ /* 0x000fe40003f24270 */
[----:B------:R-:W-:Y:S01]  /*5b60*/  PRMT R3, R6, 0x7610, R3 ;  /* 0x0000761006037816 */ /* 0x000fe20000000003 */
[----:B------:R-:W-:Y:S01]  /*5b70*/  BSSY B1, `(.L_x_95) ;  /* 0x0000007000017945 */ /* 0x000fe20003800000 */
[----:B--2---:R-:W-:-:S02]  /*5b80*/  IMAD.X R233, R9, 0x1, R233, P6 ;  /* 0x0000000109e97824 */ /* 0x004fc400030e06e9 */
[----:B------:R0:W5:Y:S04]  /*5b90*/  LDL.LU.64 R8, [R1+0xb0] ;  /* 0x0000b00001087983 */ /* 0x0001680000300a00 */
[----:B------:R0:W5:Y:S01]  /*5ba0*/  LDL.LU R6, [R1+0xa8] ;  /* 0x0000a80001067983 */ /* 0x0001620000300800 */
[----:B------:R-:W-:-:S13]  /*5bb0*/  ISETP.GT.AND P6, PT, R0, RZ, P1 ;  /* 0x000000ff0000720c */ /* 0x000fda0000fc4270 */
[----:B0-----:R-:W-:Y:S05]  /*5bc0*/  @!P6 BRA `(.L_x_96) ;  /* 0x000000000004e947 */ /* 0x001fea0003800000 */
[----:B------:R0:W5:Y:S02]  /*5bd0*/  LDG.E.LTC128B.U16 R3, desc[UR46][R236.64] ;  /* 0x0000002eec037981 */ /* 0x000164000c1e1520 */
.L_x_96:
[----:B------:R-:W-:Y:S05]  /*5be0*/  BSYNC B1 ;  /* 0x0000000000017941 */ /* 0x000fea0003800000 */
.L_x_95:
[----:B0----5:R-:W-:Y:S01]  /*5bf0*/  SHF.L.U32 R236, R3, 0x10, RZ ;  /* 0x0000001003ec7819 */ /* 0x021fe200000006ff */
[----:B------:R-:W-:Y:S04]  /*5c00*/  BSSY B1, `(.L_x_97) ;  /* 0x0000008000017945 */ /* 0x000fe80003800000 */
[----:B------:R-:W-:-:S04]  /*5c10*/  FMUL R236, R236, R16 ;  /* 0x00000010ecec7220 */ /* 0x000fc80000400000 */
[----:B------:R-:W-:-:S05]  /*5c20*/  FFMA R218, R218, R2, R236 ;  /* 0x00000002dada7223 */ /* 0x000fca00000000ec */
[----:B------:R-:W-:-:S05]  /*5c30*/  F2FP.BF16.F32.PACK_AB R218, RZ, R218 ;  /* 0x000000daffda723e */ /* 0x000fca00000010ff */
[----:B------:R0:W-:Y:S01]  /*5c40*/  @P6 STG.E.U16 desc[UR46][R232.64], R218 ;  /* 0x000000dae8006986 */ /* 0x0001e2000c10152e */
[----:B------:R-:W-:-:S13]  /*5c50*/  ISETP.GT.AND P6, PT, R0, 0x1, P1 ;  /* 0x000000010000780c */ /* 0x000fda0000fc4270 */
[----:B0-----:R-:W-:Y:S05]  /*5c60*/  @!P6 BRA `(.L_x_98) ;  /* 0x000000000004e947 */ /* 0x001fea0003800000 */
[----:B------:R0:W5:Y:S02]  /*5c70*/  LDG.E.LTC128B.U16 R3, desc[UR46][R22.64+0x2] ;  /* 0x0000022e16037981 */ /* 0x000164000c1e1520 */
.L_x_98:
[----:B------:R-:W-:Y:S05]  /*5c80*/  BSYNC B1 ;  /* 0x0000000000017941 */ /* 0x000fea0003800000 */
.L_x_97:
[----:B-----5:R-:W-:Y:S01]  /*5c90*/  IMAD.U32 R218, R3, 0x10000, RZ ;  /* 0x0001000003da7824 */ /* 0x020fe200078e00ff */
[----:B------:R-:W-:Y:S03]  /*5ca0*/  BSSY B1, `(.L_x_99) ;  /* 0x0000008000017945 */ /* 0x000fe60003800000 */
[----:B------:R-:W-:-:S04]  /*5cb0*/  FMUL R218, R218, R16 ;  /* 0x00000010dada7220 */ /* 0x000fc80000400000 */
[----:B------:R-:W-:-:S05]  /*5cc0*/  FFMA R218, R219, R2, R218 ;  /* 0x00000002dbda7223 */ /* 0x000fca00000000da */
[----:B------:R-:W-:-:S05]  /*5cd0*/  F2FP.BF16.F32.PACK_AB R218, RZ, R218 ;  /* 0x000000daffda723e */ /* 0x000fca00000010ff */
[----:B------:R2:W-:Y:S01]  /*5ce0*/  @P6 STG.E.U16 desc[UR46][R232.64+0x2], R218 ;  /* 0x000002dae8006986 */ /* 0x0005e2000c10152e */
[----:B------:R-:W-:-:S13]  /*5cf0*/  ISETP.GT.AND P6, PT, R0, 0x8, P2 ;  /* 0x000000080000780c */ /* 0x000fda00017c4270 */
[----:B--2---:R-:W-:Y:S05]  /*5d00*/  @!P6 BRA `(.L_x_100) ;  /* 0x000000000004e947 */ /* 0x004fea0003800000 */
[----:B------:R2:W5:Y:S02]  /*5d10*/  LDG.E.LTC128B.U16 R3, desc[UR46][R234.64+0x10] ;  /* 0x0000102eea037981 */ /* 0x000564000c1e1520 */
.L_x_100:
[----:B------:R-:W-:Y:S05]  /*5d20*/  BSYNC B1 ;  /* 0x0000000000017941 */ /* 0x000fea0003800000 */
.L_x_99:
[----:B------:R-:W3:Y:S01]  /*5d30*/  LDL.64 R232, [R1] ;  /* 0x0000000001e87983 */ /* 0x000ee20000100a00 */
[----:B-----5:R-:W-:Y:S01]  /*5d40*/  IMAD.U32 R218, R3, 0x10000, RZ ;  /* 0x0001000003da7824 */ /* 0x020fe200078e00ff */
[----:B------:R-:W-:Y:S03]  /*5d50*/  BSSY B1, `(.L_x_101) ;  /* 0x000000b000017945 */ /* 0x000fe60003800000 */
[----:B------:R-:W-:-:S04]  /*5d60*/  FMUL R218, R218, R16 ;  /* 0x00000010dada7220 */ /* 0x000fc80000400000 */
[----:B------:R-:W-:-:S05]  /*5d70*/  FFMA R218, R220, R2, R218 ;  /* 0x00000002dcda7223 */ /* 0x000fca00000000da */
[----:B------:R-:W-:-:S04]  /*5d80*/  F2FP.BF16.F32.PACK_AB R218, RZ, R218 ;  /* 0x000000daffda723e */ /* 0x000fc800000010ff */
[----:B------:R-:W-:Y:S01]  /*5d90*/  PRMT R220, R218, 0x7610, R220 ;  /* 0x00007610dadc7816 */ /* 0x000fe200000000dc */
[----:B---3--:R-:W-:Y:S02]  /*5da0*/  IMAD.MOV.U32 R218, RZ, RZ, R232 ;  /* 0x000000ffffda7224 */ /* 0x008fe400078e00e8 */
[----:B------:R-:W-:-:S05]  /*5db0*/  IMAD.MOV.U32 R219, RZ, RZ, R233 ;  /* 0x000000ffffdb7224 */ /* 0x000fca00078e00e9 */
[----:B------:R3:W-:Y:S01]  /*5dc0*/  @P6 STG.E.U16 desc[UR46][R218.64+0x10], R220 ;  /* 0x000010dcda006986 */ /* 0x0007e2000c10152e */
[----:B------:R-:W-:-:S13]  /*5dd0*/  ISETP.GT.AND P6, PT, R0, 0x9, P2 ;  /* 0x000000090000780c */ /* 0x000fda00017c4270 */
[----:B---3--:R-:W-:Y:S05]  /*5de0*/  @!P6 BRA `(.L_x_102) ;  /* 0x000000000004e947 */ /* 0x008fea0003800000 */
[----:B------:R3:W5:Y:S02]  /*5df0*/  LDG.E.LTC128B.U16 R3, desc[UR46][R234.64+0x12] ;  /* 0x0000122eea037981 */ /* 0x000764000c1e1520 */
.L_x_102:
[----:B------:R-:W-:Y:S05]  /*5e00*/  BSYNC B1 ;  /* 0x0000000000017941 */ /* 0x000fea0003800000 */
.L_x_101:
[----:B------:R4:W-:Y:S04]  /*5e10*/  STL.64 [R1+0xa8], R4 ;  /* 0x0000a80401007387 */ /* 0x0009e80000100a00 */
[----:B----4-:R-:W4:Y:S01]  /*5e20*/  LDL.LU.64 R4, [R1] ;  /* 0x0000000001047983 */ /* 0x010f220000300a00 */
[----:B-----5:R-:W-:Y:S02]  /*5e30*/  IMAD.U32 R220, R3, 0x10000, RZ ;  /* 0x0001000003dc7824 */ /* 0x020fe400078e00ff */
[----:B------:R-:W-:Y:S02]  /*5e40*/  IMAD.U32 R233, RZ, RZ, UR9 ;  /* 0x00000009ffe97e24 */ /* 0x000fe4000f8e00ff */
[----:B------:R-:W-:Y:S01]  /*5e50*/  FMUL R220, R220, R16 ;  /* 0x00000010dcdc7220 */ /* 0x000fe20000400000 */
[----:B------:R-:W-:-:S03]  /*5e60*/  IMAD.U32 R232, RZ, RZ, UR8 ;  /* 0x00000008ffe87e24 */ /* 0x000fc6000f8e00ff */
[----:B------:R-:W-:Y:S01]  /*5e70*/  FFMA R220, R221, R2, R220 ;  /* 0x00000002dddc7223 */ /* 0x000fe200000000dc */
[----:B------:R-:W-:Y:S01]  /*5e80*/  IMAD.U32 R221, RZ, RZ, UR8 ;  /* 0x00000008ffdd7e24 */ /* 0x000fe2000f8e00ff */
[----:B------:R-:W-:-:S03]  /*5e90*/  SHF.L.U64.HI R232, R232, 0x4, R233 ;  /* 0x00000004e8e87819 */ /* 0x000fc600000102e9 */
[----:B------:R-:W-:Y:S01]  /*5ea0*/  F2FP.BF16.F32.PACK_AB R220, RZ, R220 ;  /* 0x000000dcffdc723e */ /* 0x000fe200000010ff */
[----:B------:R-:W-:-:S04]  /*5eb0*/  IMAD.SHL.U32 R221, R221, 0x10, RZ ;  /* 0x00000010dddd7824 */ /* 0x000fc800078e00ff */
[----:B------:R4:W-:Y:S02]  /*5ec0*/  @P6 STG.E.U16 desc[UR46][R218.64+0x12], R220 ;  /* 0x000012dcda006986 */ /* 0x0009e4000c10152e */
[----:B----4-:R-:W-:-:S05]  /*5ed0*/  IADD3 R220, P6, R221, R4, RZ ;  /* 0x00000004dddc7210 */ /* 0x010fca0007fde0ff */
[----:B------:R-:W-:Y:S02]  /*5ee0*/  IMAD.X R221, R232, 0x1, R5, P6 ;  /* 0x00000001e8dd7824 */ /* 0x000fe400030e0605 */
[----:B------:R4:W5:Y:S01]  /*5ef0*/  LDL.LU.64 R4, [R1+0xa8] ;  /* 0x0000a80001047983 */ /* 0x0009620000300a00 */
[----:B------:R-:W-:Y:S01]  /*5f00*/  ISETP.GT.AND P6, PT, R0, 0x8, P1 ;  /* 0x000000080000780c */ /* 0x000fe20000fc4270 */
[----:B------:R-:W-:-:S12]  /*5f10*/  BSSY B1, `(.L_x_103) ;  /* 0x0000003000017945 */ /* 0x000fd80003800000 */
[----:B----4-:R-:W-:Y:S05]  /*5f20*/  @!P6 BRA `(.L_x_104) ;  /* 0x000000000004e947 */ /* 0x010fea0003800000 */
[----:B------:R4:W5:Y:S02]  /*5f30*/  LDG.E.LTC128B.U16 R3, desc[UR46][R22.64+0x10] ;  /* 0x0000102e16037981 */ /* 0x000964000c1e1520 */
.L_x_104:
[----:B------:R-:W-:Y:S05]  /*5f40*/  BSYNC B1 ;  /* 0x0000000000017941 */ /* 0x000fea0003800000 */
.L_x_103:
[----:B-----5:R-:W-:Y:S01]  /*5f50*/  IMAD.U32 R232, R3, 0x10000, RZ ;  /* 0x0001000003e87824 */ /* 0x020fe200078e00ff */
[----:B------:R-:W-:Y:S03]  /*5f60*/  BSSY B1, `(.L_x_105) ;  /* 0x0000008000017945 */ /* 0x000fe60003800000 */
[----:B------:R-:W-:-:S04]  /*5f70*/  FMUL R232, R232, R16 ;  /* 0x00000010e8e87220 */ /* 0x000fc80000400000 */
[----:B------:R-:W-:-:S05]  /*5f80*/  FFMA R232, R222, R2, R232 ;  /* 0x00000002dee87223 */ /* 0x000fca00000000e8 */
[----:B------:R-:W-:-:S05]  /*5f90*/  F2FP.BF16.F32.PACK_AB R232, RZ, R232 ;  /* 0x000000e8ffe8723e */ /* 0x000fca00000010ff */
[----:B------:R0:W-:Y:S01]  /*5fa0*/  @P6 STG.E.U16 desc[UR46][R220.64+0x10], R232 ;  /* 0x000010e8dc006986 */ /* 0x0001e2000c10152e */
[----:B------:R-:W-:-:S13]  /*5fb0*/  ISETP.GT.AND P6, PT, R0, 0x9, P1 ;  /* 0x000000090000780c */ /* 0x000fda0000fc4270 */
[----:B0-----:R-:W-:Y:S05]  /*5fc0*/  @!P6 BRA `(.L_x_106) ;  /* 0x000000000004e947 */ /* 0x001fea0003800000 */
[----:B------:R0:W5:Y:S02]  /*5fd0*/  LDG.E.LTC128B.U16 R3, desc[UR46][R22.64+0x12] ;  /* 0x0000122e16037981 */ /* 0x000164000c1e1520 */
.L_x_106:
[----:B------:R-:W-:Y:S05]  /*5fe0*/  BSYNC B1 ;  /* 0x0000000000017941 */ /* 0x000fea0003800000 */
.L_x_105:
        /* <DEDUP_REMOVED lines=9> */
.L_x_108:
[----:B------:R-:W-:Y:S05]  /*6080*/  BSYNC B1 ;  /* 0x0000000000017941 */ /* 0x000fea0003800000 */
.L_x_107:
        /* <DEDUP_REMOVED lines=9> */
.L_x_110:
[----:B------:R-:W-:Y:S05]  /*6120*/  BSYNC B1 ;  /* 0x0000000000017941 */ /* 0x000fea0003800000 */
.L_x_109:
        /* <DEDUP_REMOVED lines=9> */
.L_x_112:
[----:B------:R-:W-:Y:S05]  /*61c0*/  BSYNC B1 ;  /* 0x0000000000017941 */ /* 0x000fea0003800000 */
.L_x_111:
        /* <DEDUP_REMOVED lines=9> */
.L_x_114:
[----:B------:R-:W-:Y:S05]  /*6260*/  BSYNC B1 ;  /* 0x0000000000017941 */ /* 0x000fea0003800000 */
.L_x_113:
        /* <DEDUP_REMOVED lines=9> */
.L_x_116:
[----:B------:R-:W-:Y:S05]  /*6300*/  BSYNC B1 ;  /* 0x0000000000017941 */ /* 0x000fea0003800000 */
.L_x_115:
        /* <DEDUP_REMOVED lines=9> */
.L_x_118:
[----:B------:R-:W-:Y:S05]  /*63a0*/  BSYNC B1 ;  /* 0x0000000000017941 */ /* 0x000fea0003800000 */
.L_x_117:
        /* <DEDUP_REMOVED lines=9> */
.L_x_120:
[----:B------:R-:W-:Y:S05]  /*6440*/  BSYNC B1 ;  /* 0x0000000000017941 */ /* 0x000fea0003800000 */
.L_x_119:
        /* <DEDUP_REMOVED lines=9> */
.L_x_122:
[----:B------:R-:W-:Y:S05]  /*64e0*/  BSYNC B1 ;  /* 0x0000000000017941 */ /* 0x000fea0003800000 */
.L_x_121:
        /* <DEDUP_REMOVED lines=9> */
.L_x_124:
[----:B------:R-:W-:Y:S05]  /*6580*/  BSYNC B1 ;  /* 0x0000000000017941 */ /* 0x000fea0003800000 */
.L_x_123:
        /* <DEDUP_REMOVED lines=9> */
.L_x_126:
[----:B------:R-:W-:Y:S05]  /*6620*/  BSYNC B1 ;  /* 0x0000000000017941 */ /* 0x000fea0003800000 */
.L_x_125:
        /* <DEDUP_REMOVED lines=9> */
.L_x_128:
[----:B------:R-:W-:Y:S05]  /*66c0*/  BSYNC B1 ;  /* 0x0000000000017941 */ /* 0x000fea0003800000 */
.L_x_127:
        /* <DEDUP_REMOVED lines=9> */
.L_x_130:
[----:B------:R-:W-:Y:S05]  /*6760*/  BSYNC B1 ;  /* 0x0000000000017941 */ /* 0x000fea0003800000 */
.L_x_129:
        /* <DEDUP_REMOVED lines=9> */
.L_x_132:
[----:B------:R-:W-:Y:S05]  /*6800*/  BSYNC B1 ;  /* 0x0000000000017941 */ /* 0x000fea0003800000 */
.L_x_131:
        /* <DEDUP_REMOVED lines=9> */
.L_x_134:
[----:B------:R-:W-:Y:S05]  /*68a0*/  BSYNC B1 ;  /* 0x0000000000017941 */ /* 0x000fea0003800000 */
.L_x_133:
        /* <DEDUP_REMOVED lines=9> */
.L_x_136:
[----:B------:R-:W-:Y:S05]  /*6940*/  BSYNC B1 ;  /* 0x0000000000017941 */ /* 0x000fea0003800000 */
.L_x_135:
        /* <DEDUP_REMOVED lines=9> */
.L_x_138:
[----:B------:R-:W-:Y:S05]  /*69e0*/  BSYNC B1 ;  /* 0x0000000000017941 */ /* 0x000fea0003800000 */
.L_x_137:
        /* <DEDUP_REMOVED lines=9> */
.L_x_140:
[----:B------:R-:W-:Y:S05]  /*6a80*/  BSYNC B1 ;  /* 0x0000000000017941 */ /* 0x000fea0003800000 */
.L_x_139:
        /* <DEDUP_REMOVED lines=9> */
.L_x_142:
[----:B------:R-:W-:Y:S05]  /*6b20*/  BSYNC B1 ;  /* 0x0000000000017941 */ /* 0x000fea0003800000 */
.L_x_141:
        /* <DEDUP_REMOVED lines=9> */
.L_x_144:
[----:B------:R-:W-:Y:S05]  /*6bc0*/  BSYNC B1 ;  /* 0x0000000000017941 */ /* 0x000fea0003800000 */
.L_x_143:
        /* <DEDUP_REMOVED lines=9> */
.L_x_146:
[----:B------:R-:W-:Y:S05]  /*6c60*/  BSYNC B1 ;  /* 0x0000000000017941 */ /* 0x000fea0003800000 */
.L_x_145:
        /* <DEDUP_REMOVED lines=9> */
.L_x_148:
[----:B------:R-:W-:Y:S05]  /*6d00*/  BSYNC B1 ;  /* 0x0000000000017941 */ /* 0x000fea0003800000 */
.L_x_147:
        /* <DEDUP_REMOVED lines=9> */
.L_x_150:
[----:B------:R-:W-:Y:S05]  /*6da0*/  BSYNC B1 ;  /* 0x0000000000017941 */ /* 0x000fea0003800000 */
.L_x_149:
        /* <DEDUP_REMOVED lines=9> */
.L_x_152:
[----:B------:R-:W-:Y:S05]  /*6e40*/  BSYNC B1 ;  /* 0x0000000000017941 */ /* 0x000fea0003800000 */
.L_x_151:
        /* <DEDUP_REMOVED lines=9> */
.L_x_154:
[----:B------:R-:W-:Y:S05]  /*6ee0*/  BSYNC B1 ;  /* 0x0000000000017941 */ /* 0x000fea0003800000 */
.L_x_153:
        /* <DEDUP_REMOVED lines=9> */
.L_x_156:
[----:B------:R-:W-:Y:S05]  /*6f80*/  BSYNC B1 ;  /* 0x0000000000017941 */ /* 0x000fea0003800000 */
.L_x_155:
        /* <DEDUP_REMOVED lines=9> */
.L_x_158:
[----:B------:R-:W-:Y:S05]  /*7020*/  BSYNC B1 ;  /* 0x0000000000017941 */ /* 0x000fea0003800000 */
.L_x_157:
        /* <DEDUP_REMOVED lines=9> */
.L_x_160:
[----:B------:R-:W-:Y:S05]  /*70c0*/  BSYNC B1 ;  /* 0x0000000000017941 */ /* 0x000fea0003800000 */
.L_x_159:
        /* <DEDUP_REMOVED lines=9> */
.L_x_162:
[----:B------:R-:W-:Y:S05]  /*7160*/  BSYNC B1 ;  /* 0x0000000000017941 */ /* 0x000fea0003800000 */
.L_x_161:
        /* <DEDUP_REMOVED lines=9> */
.L_x_164:
[----:B------:R-:W-:Y:S05]  /*7200*/  BSYNC B1 ;  /* 0x0000000000017941 */ /* 0x000fea0003800000 */
.L_x_163:
        /* <DEDUP_REMOVED lines=9> */
.L_x_166:
[----:B------:R-:W-:Y:S05]  /*72a0*/  BSYNC B1 ;  /* 0x0000000000017941 */ /* 0x000fea0003800000 */
.L_x_165:
        /* <DEDUP_REMOVED lines=9> */
.L_x_168:
[----:B------:R-:W-:Y:S05]  /*7340*/  BSYNC B1 ;  /* 0x0000000000017941 */ /* 0x000fea0003800000 */
.L_x_167:
        /* <DEDUP_REMOVED lines=9> */
.L_x_170:
[----:B------:R-:W-:Y:S05]  /*73e0*/  BSYNC B1 ;  /* 0x0000000000017941 */ /* 0x000fea0003800000 */
.L_x_169:
        /* <DEDUP_REMOVED lines=9> */
.L_x_172:
[----:B------:R-:W-:Y:S05]  /*7480*/  BSYNC B1 ;  /* 0x0000000000017941 */ /* 0x000fea0003800000 */
.L_x_171:
        /* <DEDUP_REMOVED lines=9> */
.L_x_174:
[----:B------:R-:W-:Y:S05]  /*7520*/  BSYNC B1 ;  /* 0x0000000000017941 */ /* 0x000fea0003800000 */
.L_x_173:
        /* <DEDUP_REMOVED lines=9> */
.L_x_176:
[----:B------:R-:W-:Y:S05]  /*75c0*/  BSYNC B1 ;  /* 0x0000000000017941 */ /* 0x000fea0003800000 */
.L_x_175:
        /* <DEDUP_REMOVED lines=9> */
.L_x_178:
[----:B------:R-:W-:Y:S05]  /*7660*/  BSYNC B1 ;  /* 0x0000000000017941 */ /* 0x000fea0003800000 */
.L_x_177:
        /* <DEDUP_REMOVED lines=9> */
.L_x_180:
[----:B------:R-:W-:Y:S05]  /*7700*/  BSYNC B1 ;  /* 0x0000000000017941 */ /* 0x000fea0003800000 */
.L_x_179:
        /* <DEDUP_REMOVED lines=9> */
.L_x_182:
[----:B------:R-:W-:Y:S05]  /*77a0*/  BSYNC B1 ;  /* 0x0000000000017941 */ /* 0x000fea0003800000 */
.L_x_181:
        /* <DEDUP_REMOVED lines=9> */
.L_x_184:
[----:B------:R-:W-:Y:S05]  /*7840*/  BSYNC B1 ;  /* 0x0000000000017941 */ /* 0x000fea0003800000 */
.L_x_183:
        /* <DEDUP_REMOVED lines=9> */
.L_x_186:
[----:B------:R-:W-:Y:S05]  /*78e0*/  BSYNC B1 ;  /* 0x0000000000017941 */ /* 0x000fea0003800000 */
.L_x_185:
        /* <DEDUP_REMOVED lines=9> */
.L_x_188:
[----:B------:R-:W-:Y:S05]  /*7980*/  BSYNC B1 ;  /* 0x0000000000017941 */ /* 0x000fea0003800000 */
.L_x_187:
        /* <DEDUP_REMOVED lines=9> */
.L_x_190:
[----:B------:R-:W-:Y:S05]  /*7a20*/  BSYNC B1 ;  /* 0x0000000000017941 */ /* 0x000fea0003800000 */
.L_x_189:
        /* <DEDUP_REMOVED lines=9> */
.L_x_192:
[----:B------:R-:W-:Y:S05]  /*7ac0*/  BSYNC B1 ;  /* 0x0000000000017941 */ /* 0x000fea0003800000 */
.L_x_191:
[----:B-----5:R-:W-:Y:S01]  /*7ad0*/  IMAD.U32 R169, R3, 0x10000, RZ ;  /* 0x0001000003a97824 */ /* 0x020fe200078e00ff */
[----:B------:R-:W-:Y:S01]  /*7ae0*/  BSSY B1, `(.L_x_193) ;  /* 0x000000b000017945 */ /* 0x000fe20003800000 */
[----:B------:R-:W-:Y:S02]  /*7af0*/  @P6 IMAD.MOV.U32 R168, RZ, RZ, R216 ;  /* 0x000000ffffa86224 */ /* 0x000fe400078e00d8 */
[----:B------:R-:W-:-:S04]  /*7b00*/  FMUL R169, R169, R16 ;  /* 0x00000010a9a97220 */ /* 0x000fc80000400000 */
[----:B------:R-:W-:-:S05]  /*7b10*/  FFMA R169, R170, R2, R169 ;  /* 0x00000002aaa97223 */ /* 0x000fca00000000a9 */
[----:B------:R-:W-:-:S04]  /*7b20*/  F2FP.BF16.F32.PACK_AB R169, RZ, R169 ;  /* 0x000000a9ffa9723e */ /* 0x000fc800000010ff */
[----:B------:R-:W-:Y:S01]  /*7b30*/  PRMT R170, R169, 0x7610, R170 ;  /* 0x00007610a9aa7816 */ /* 0x000fe200000000aa */
[----:B------:R-:W-:-:S05]  /*7b40*/  @P6 IMAD.MOV.U32 R169, RZ, RZ, R217 ;  /* 0x000000ffffa96224 */ /* 0x000fca00078e00d9 */
[----:B------:R0:W-:Y:S01]  /*7b50*/  @P6 STG.E.U16 desc[UR46][R168.64+0x40], R170 ;  /* 0x000040aaa8006986 */ /* 0x0001e2000c10152e */
[----:B------:R-:W-:-:S13]  /*7b60*/  ISETP.GT.AND P6, PT, R0, 0x21, P1 ;  /* 0x000000210000780c */ /* 0x000fda0000fc4270 */
[----:B0-----:R-:W-:Y:S05]  /*7b70*/  @!P6 BRA `(.L_x_194) ;  /* 0x000000000004e947 */ /* 0x001fea0003800000 */
[----:B------:R0:W5:Y:S02]  /*7b80*/  LDG.E.LTC128B.U16 R3, desc[UR46][R22.64+0x42] ;  /* 0x0000422e16037981 */ /* 0x000164000c1e1520 */
.L_x_194:
[----:B------:R-:W-:Y:S05]  /*7b90*/  BSYNC B1 ;  /* 0x0000000000017941 */ /* 0x000fea0003800000 */
.L_x_193:
[----:B-----5:R-:W-:Y:S01]  /*7ba0*/  IMAD.U32 R169, R3, 0x10000, RZ ;  /* 0x0001000003a97824 */ /* 0x020fe200078e00ff */
[----:B------:R-:W-:Y:S03]  /*7bb0*/  BSSY B1, `(.L_x_195) ;  /* 0x000000b000017945 */ /* 0x000fe60003800000 */
[----:B------:R-:W-:Y:S01]  /*7bc0*/  FMUL R168, R169, R16 ;  /* 0x00000010a9a87220 */ /* 0x000fe20000400000 */
[----:B------:R-:W-:-:S03]  /*7bd0*/  @P6 IMAD.MOV.U32 R169, RZ, RZ, R217 ;  /* 0x000000ffffa96224 */ /* 0x000fc600078e00d9 */
        /* <DEDUP_REMOVED lines=8> */
.L_x_196:
[----:B------:R-:W-:Y:S05]  /*7c60*/  BSYNC B1 ;  /* 0x0000000000017941 */ /* 0x000fea0003800000 */
.L_x_195:
        /* <DEDUP_REMOVED lines=9> */
.L_x_198:
[----:B------:R-:W-:Y:S05]  /*7d00*/  BSYNC B1 ;  /* 0x0000000000017941 */ /* 0x000fea0003800000 */
.L_x_197:
        /* <DEDUP_REMOVED lines=9> */
.L_x_200:
[----:B------:R-:W-:Y:S05]  /*7da0*/  BSYNC B1 ;  /* 0x0000000000017941 */ /* 0x000fea0003800000 */
.L_x_199:
        /* <DEDUP_REMOVED lines=12> */
.L_x_202:
[----:B------:R-:W-:Y:S05]  /*7e70*/  BSYNC B1 ;  /* 0x0000000000017941 */ /* 0x000fea0003800000 */
.L_x_201:
        /* <DEDUP_REMOVED lines=12> */
.L_x_204:
[----:B------:R-:W-:Y:S05]  /*7f40*/  BSYNC B1 ;  /* 0x0000000000017941 */ /* 0x000fea0003800000 */
.L_x_203:
        /* <DEDUP_REMOVED lines=9> */
.L_x_206:
[----:B------:R-:W-:Y:S05]  /*7fe0*/  BSYNC B1 ;  /* 0x0000000000017941 */ /* 0x000fea0003800000 */
.L_x_205:
[----:B-----5:R-:W-:Y:S01]  /*7ff0*/  SHF.L.U32 R169, R3, 0x10, RZ ;  /* 0x0000001003a97819 */ /* 0x020fe200000006ff */
        /* <DEDUP_REMOVED lines=8> */
.L_x_208:
[----:B------:R-:W-:Y:S05]  /*8080*/  BSYNC B1 ;  /* 0x0000000000017941 */ /* 0x000fea0003800000 */
.L_x_207:
        /* <DEDUP_REMOVED lines=12> */
.L_x_210:
[----:B------:R-:W-:Y:S05]  /*8150*/  BSYNC B1 ;  /* 0x0000000000017941 */ /* 0x000fea0003800000 */
.L_x_209:
        /* <DEDUP_REMOVED lines=12> */
.L_x_212:
[----:B------:R-:W-:Y:S05]  /*8220*/  BSYNC B1 ;  /* 0x0000000000017941 */ /* 0x000fea0003800000 */
.L_x_211:
        /* <DEDUP_REMOVED lines=9> */
.L_x_214:
[----:B------:R-:W-:Y:S05]  /*82c0*/  BSYNC B1 ;  /* 0x0000000000017941 */ /* 0x000fea0003800000 */
.L_x_213:
        /* <DEDUP_REMOVED lines=9> */
.L_x_216:
[----:B------:R-:W-:Y:S05]  /*8360*/  BSYNC B1 ;  /* 0x0000000000017941 */ /* 0x000fea0003800000 */
.L_x_215:
        /* <DEDUP_REMOVED lines=12> */
.L_x_218:
[----:B------:R-:W-:Y:S05]  /*8430*/  BSYNC B1 ;  /* 0x0000000000017941 */ /* 0x000fea0003800000 */
.L_x_217:
        /* <DEDUP_REMOVED lines=12> */
.L_x_220:
[----:B------:R-:W-:Y:S05]  /*8500*/  BSYNC B1 ;  /* 0x0000000000017941 */ /* 0x000fea0003800000 */
.L_x_219:
        /* <DEDUP_REMOVED lines=9> */
.L_x_222:
[----:B------:R-:W-:Y:S05]  /*85a0*/  BSYNC B1 ;  /* 0x0000000000017941 */ /* 0x000fea0003800000 */
.L_x_221:
        /* <DEDUP_REMOVED lines=9> */
.L_x_224:
[----:B------:R-:W-:Y:S05]  /*8640*/  BSYNC B1 ;  /* 0x0000000000017941 */ /* 0x000fea0003800000 */
.L_x_223:
        /* <DEDUP_REMOVED lines=9> */
.L_x_226:
[----:B------:R-:W-:Y:S05]  /*86e0*/  BSYNC B1 ;  /* 0x0000000000017941 */ /* 0x000fea0003800000 */
.L_x_225:
        /* <DEDUP_REMOVED lines=9> */
.L_x_228:
[----:B------:R-:W-:Y:S05]  /*8780*/  BSYNC B1 ;  /* 0x0000000000017941 */ /* 0x000fea0003800000 */
.L_x_227:
        /* <DEDUP_REMOVED lines=9> */
.L_x_230:
[----:B------:R-:W-:Y:S05]  /*8820*/  BSYNC B1 ;  /* 0x0000000000017941 */ /* 0x000fea0003800000 */
.L_x_229:
        /* <DEDUP_REMOVED lines=9> */
.L_x_232:
[----:B------:R-:W-:Y:S05]  /*88c0*/  BSYNC B1 ;  /* 0x0000000000017941 */ /* 0x000fea0003800000 */
.L_x_231:
        /* <DEDUP_REMOVED lines=9> */
.L_x_234:
[----:B------:R-:W-:Y:S05]  /*8960*/  BSYNC B1 ;  /* 0x0000000000017941 */ /* 0x000fea0003800000 */
.L_x_233:
        /* <DEDUP_REMOVED lines=9> */
.L_x_236:
[----:B------:R-:W-:Y:S05]  /*8a00*/  BSYNC B1 ;  /* 0x0000000000017941 */ /* 0x000fea0003800000 */
.L_x_235:
        /* <DEDUP_REMOVED lines=9> */
.L_x_238:
[----:B------:R-:W-:Y:S05]  /*8aa0*/  BSYNC B1 ;  /* 0x0000000000017941 */ /* 0x000fea0003800000 */
.L_x_237:
        /* <DEDUP_REMOVED lines=9> */
.L_x_240:
[----:B------:R-:W-:Y:S05]  /*8b40*/  BSYNC B1 ;  /* 0x0000000000017941 */ /* 0x000fea0003800000 */
.L_x_239:
        /* <DEDUP_REMOVED lines=9> */
.L_x_242:
[----:B------:R-:W-:Y:S05]  /*8be0*/  BSYNC B1 ;  /* 0x0000000000017941 */ /* 0x000fea0003800000 */
.L_x_241:
        /* <DEDUP_REMOVED lines=9> */
.L_x_244:
[----:B------:R-:W-:Y:S05]  /*8c80*/  BSYNC B1 ;  /* 0x0000000000017941 */ /* 0x000fea0003800000 */
.L_x_243:
        /* <DEDUP_REMOVED lines=9> */
.L_x_246:
[----:B------:R-:W-:Y:S05]  /*8d20*/  BSYNC B1 ;  /* 0x0000000000017941 */ /* 0x000fea0003800000 */
.L_x_245:
        /* <DEDUP_REMOVED lines=9> */
.L_x_248:
[----:B------:R-:W-:Y:S05]  /*8dc0*/  BSYNC B1 ;  /* 0x0000000000017941 */ /* 0x000fea0003800000 */
.L_x_247:
        /* <DEDUP_REMOVED lines=9> */
.L_x_250:
[----:B------:R-:W-:Y:S05]  /*8e60*/  BSYNC B1 ;  /* 0x0000000000017941 */ /* 0x000fea0003800000 */
.L_x_249:
        /* <DEDUP_REMOVED lines=9> */
.L_x_252:
[----:B------:R-:W-:Y:S05]  /*8f00*/  BSYNC B1 ;  /* 0x0000000000017941 */ /* 0x000fea0003800000 */
.L_x_251:
        /* <DEDUP_REMOVED lines=9> */
.L_x_254:
[----:B------:R-:W-:Y:S05]  /*8fa0*/  BSYNC B1 ;  /* 0x0000000000017941 */ /* 0x000fea0003800000 */
.L_x_253:
        /* <DEDUP_REMOVED lines=9> */
.L_x_256:
[----:B------:R-:W-:Y:S05]  /*9040*/  BSYNC B1 ;  /* 0x0000000000017941 */ /* 0x000fea0003800000 */
.L_x_255:
        /* <DEDUP_REMOVED lines=9> */
.L_x_258:
[----:B------:R-:W-:Y:S05]  /*90e0*/  BSYNC B1 ;  /* 0x0000000000017941 */ /* 0x000fea0003800000 */
.L_x_257:
        /* <DEDUP_REMOVED lines=9> */
.L_x_260:
[----:B------:R-:W-:Y:S05]  /*9180*/  BSYNC B1 ;  /* 0x0000000000017941 */ /* 0x000fea0003800000 */
.L_x_259:
        /* <DEDUP_REMOVED lines=9> */
.L_x_262:
[----:B------:R-:W-:Y:S05]  /*9220*/  BSYNC B1 ;  /* 0x0000000000017941 */ /* 0x000fea0003800000 */
.L_x_261:
        /* <DEDUP_REMOVED lines=9> */
.L_x_264:
[----:B------:R-:W-:Y:S05]  /*92c0*/  BSYNC B1 ;  /* 0x0000000000017941 */ /* 0x000fea0003800000 */
.L_x_263:
        /* <DEDUP_REMOVED lines=9> */
.L_x_266:
[----:B------:R-:W-:Y:S05]  /*9360*/  BSYNC B1 ;  /* 0x0000000000017941 */ /* 0x000fea0003800000 */
.L_x_265:
        /* <DEDUP_REMOVED lines=9> */
.L_x_268:
[----:B------:R-:W-:Y:S05]  /*9400*/  BSYNC B1 ;  /* 0x0000000000017941 */ /* 0x000fea0003800000 */
.L_x_267:
        /* <DEDUP_REMOVED lines=9> */
.L_x_270:
[----:B------:R-:W-:Y:S05]  /*94a0*/  BSYNC B1 ;  /* 0x0000000000017941 */ /* 0x000fea0003800000 */
.L_x_269:
        /* <DEDUP_REMOVED lines=9> */
.L_x_272:
[----:B------:R-:W-:Y:S05]  /*9540*/  BSYNC B1 ;  /* 0x0000000000017941 */ /* 0x000fea0003800000 */
.L_x_271:
        /* <DEDUP_REMOVED lines=9> */
.L_x_274:
[----:B------:R-:W-:Y:S05]  /*95e0*/  BSYNC B1 ;  /* 0x0000000000017941 */ /* 0x000fea0003800000 */
.L_x_273:
        /* <DEDUP_REMOVED lines=9> */
.L_x_276:
[----:B------:R-:W-:Y:S05]  /*9680*/  BSYNC B1 ;  /* 0x0000000000017941 */ /* 0x000fea0003800000 */
.L_x_275:
        /* <DEDUP_REMOVED lines=9> */
.L_x_278:
[----:B------:R-:W-:Y:S05]  /*9720*/  BSYNC B1 ;  /* 0x0000000000017941 */ /* 0x000fea0003800000 */
.L_x_277:
        /* <DEDUP_REMOVED lines=9> */
.L_x_280:
[----:B------:R-:W-:Y:S05]  /*97c0*/  BSYNC B1 ;  /* 0x0000000000017941 */ /* 0x000fea0003800000 */
.L_x_279:
        /* <DEDUP_REMOVED lines=9> */
.L_x_282:
[----:B------:R-:W-:Y:S05]  /*9860*/  BSYNC B1 ;  /* 0x0000000000017941 */ /* 0x000fea0003800000 */
.L_x_281:
        /* <DEDUP_REMOVED lines=9> */
.L_x_284:
[----:B------:R-:W-:Y:S05]  /*9900*/  BSYNC B1 ;  /* 0x0000000000017941 */ /* 0x000fea0003800000 */
.L_x_283:
        /* <DEDUP_REMOVED lines=9> */
.L_x_286:
[----:B------:R-:W-:Y:S05]  /*99a0*/  BSYNC B1 ;  /* 0x0000000000017941 */ /* 0x000fea0003800000 */
.L_x_285:
        /* <DEDUP_REMOVED lines=9> */
.L_x_288:
[----:B------:R-:W-:Y:S05]  /*9a40*/  BSYNC B1 ;  /* 0x0000000000017941 */ /* 0x000fea0003800000 */
.L_x_287:
        /* <DEDUP_REMOVED lines=12> */
.L_x_290:
[----:B------:R-:W-:Y:S05]  /*9b10*/  BSYNC B1 ;  /* 0x0000000000017941 */ /* 0x000fea0003800000 */
.L_x_289:
        /* <DEDUP_REMOVED lines=12> */
.L_x_292:
[----:B------:R-:W-:Y:S05]  /*9be0*/  BSYNC B1 ;  /* 0x0000000000017941 */ /* 0x000fea0003800000 */
.L_x_291:
        /* <DEDUP_REMOVED lines=9> */
.L_x_294:
[----:B------:R-:W-:Y:S05]  /*9c80*/  BSYNC B1 ;  /* 0x0000000000017941 */ /* 0x000fea0003800000 */
.L_x_293:
        /* <DEDUP_REMOVED lines=9> */
.L_x_296:
[----:B------:R-:W-:Y:S05]  /*9d20*/  BSYNC B1 ;  /* 0x0000000000017941 */ /* 0x000fea0003800000 */
.L_x_295:
        /* <DEDUP_REMOVED lines=12> */
.L_x_298:
[----:B------:R-:W-:Y:S05]  /*9df0*/  BSYNC B1 ;  /* 0x0000000000017941 */ /* 0x000fea0003800000 */
.L_x_297:
        /* <DEDUP_REMOVED lines=12> */
.L_x_300:
[----:B------:R-:W-:Y:S05]  /*9ec0*/  BSYNC B1 ;  /* 0x0000000000017941 */ /* 0x000fea0003800000 */
.L_x_299:
        /* <DEDUP_REMOVED lines=9> */
.L_x_302:
[----:B------:R-:W-:Y:S05]  /*9f60*/  BSYNC B1 ;  /* 0x0000000000017941 */ /* 0x000fea0003800000 */
.L_x_301:
        /* <DEDUP_REMOVED lines=9> */
.L_x_304:
[----:B------:R-:W-:Y:S05]  /*a000*/  BSYNC B1 ;  /* 0x0000000000017941 */ /* 0x000fea0003800000 */
.L_x_303:
        /* <DEDUP_REMOVED lines=12> */
.L_x_306:
[----:B------:R-:W-:Y:S05]  /*a0d0*/  BSYNC B1 ;  /* 0x0000000000017941 */ /* 0x000fea0003800000 */
.L_x_305:
[----:B-----5:R-:W-:Y:S01]  /*a0e0*/  IMAD.U32 R121, R3, 0x10000, RZ ;  /* 0x0001000003797824 */ /* 0x020fe200078e00ff */
[----:B------:R-:W-:Y:S03]  /*a0f0*/  BSSY B1, `(.L_x_307) ;  /* 0x000000b000017945 */ /* 0x000fe60003800000 */
[----:B------:R-:W-:Y:S01]  /*a100*/  FMUL R120, R121, R16 ;  /* 0x0000001079787220 */ /* 0x000fe20000400000 */
[----:B------:R-:W-:-:S03]  /*a110*/  @P6 IMAD.MOV.U32 R121, RZ, RZ, R217 ;  /* 0x000000ffff796224 */ /* 0x000fc600078e00d9 */
[----:B------:R-:W-:-:S05]  /*a120*/  FFMA R120, R131, R2, R120 ;  /* 0x0000000283787223 */ /* 0x000fca0000000078 */
[----:B------:R-:W-:-:S04]  /*a130*/  F2FP.BF16.F32.PACK_AB R120, RZ, R120 ;  /* 0x00000078ff78723e */ /* 0x000fc800000010ff */
[----:B------:R-:W-:Y:S02]  /*a140*/  PRMT R122, R120, 0x7610, R122 ;  /* 0x00007610787a7816 */ /* 0x000fe4000000007a */
[----:B------:R-:W-:-:S05]  /*a150*/  @P6 MOV R120, R216 ;  /* 0x000000d800786202 */ /* 0x000fca0000000f00 */
[----:B------:R0:W-:Y:S01]  /*a160*/  @P6 STG.E.U16 desc[UR46][R120.64+0xa2], R122 ;  /* 0x0000a27a78006986 */ /* 0x0001e2000c10152e */
[----:B------:R-:W-:-:S13]  /*a170*/  ISETP.GT.AND P6, PT, R0, 0x58, P2 ;  /* 0x000000580000780c */ /* 0x000fda00017c4270 */
[----:B0-----:R-:W-:Y:S05]  /*a180*/  @!P6 BRA `(.L_x_308) ;  /* 0x000000000004e947 */ /* 0x001fea0003800000 */
[----:B------:R0:W5:Y:S02]  /*a190*/  LDG.E.LTC128B.U16 R3, desc[UR46][R234.64+0xb0] ;  /* 0x0000b02eea037981 */ /* 0x000164000c1e1520 */
.L_x_308:
[----:B------:R-:W-:Y:S05]  /*a1a0*/  BSYNC B1 ;  /* 0x0000000000017941 */ /* 0x000fea0003800000 */
.L_x_307:
        /* <DEDUP_REMOVED lines=9> */
.L_x_310:
[----:B------:R-:W-:Y:S05]  /*a240*/  BSYNC B1 ;  /* 0x0000000000017941 */ /* 0x000fea0003800000 */
.L_x_309:
        /* <DEDUP_REMOVED lines=9> */
.L_x_312:
[----:B------:R-:W-:Y:S05]  /*a2e0*/  BSYNC B1 ;  /* 0x0000000000017941 */ /* 0x000fea0003800000 */
.L_x_311:
        /* <DEDUP_REMOVED lines=12> */
.L_x_314:
[----:B------:R-:W-:Y:S05]  /*a3b0*/  BSYNC B1 ;  /* 0x0000000000017941 */ /* 0x000fea0003800000 */
.L_x_313:
        /* <DEDUP_REMOVED lines=12> */
.L_x_316:
[----:B------:R-:W-:Y:S05]  /*a480*/  BSYNC B1 ;  /* 0x0000000000017941 */ /* 0x000fea0003800000 */
.L_x_315:
        /* <DEDUP_REMOVED lines=9> */
.L_x_318:
[----:B------:R-:W-:Y:S05]  /*a520*/  BSYNC B1 ;  /* 0x0000000000017941 */ /* 0x000fea0003800000 */
.L_x_317:
        /* <DEDUP_REMOVED lines=9> */
.L_x_320:
[----:B------:R-:W-:Y:S05]  /*a5c0*/  BSYNC B1 ;  /* 0x0000000000017941 */ /* 0x000fea0003800000 */
.L_x_319:
        /* <DEDUP_REMOVED lines=9> */
.L_x_322:
[----:B------:R-:W-:Y:S05]  /*a660*/  BSYNC B1 ;  /* 0x0000000000017941 */ /* 0x000fea0003800000 */
.L_x_321:
        /* <DEDUP_REMOVED lines=9> */
.L_x_324:
[----:B------:R-:W-:Y:S05]  /*a700*/  BSYNC B1 ;  /* 0x0000000000017941 */ /* 0x000fea0003800000 */
.L_x_323:
        /* <DEDUP_REMOVED lines=9> */
.L_x_326:
[----:B------:R-:W-:Y:S05]  /*a7a0*/  BSYNC B1 ;  /* 0x0000000000017941 */ /* 0x000fea0003800000 */
.L_x_325:
        /* <DEDUP_REMOVED lines=9> */
.L_x_328:
[----:B------:R-:W-:Y:S05]  /*a840*/  BSYNC B1 ;  /* 0x0000000000017941 */ /* 0x000fea0003800000 */
.L_x_327:
        /* <DEDUP_REMOVED lines=9> */
.L_x_330:
[----:B------:R-:W-:Y:S05]  /*a8e0*/  BSYNC B1 ;  /* 0x0000000000017941 */ /* 0x000fea0003800000 */
.L_x_329:
        /* <DEDUP_REMOVED lines=9> */
.L_x_332:
[----:B------:R-:W-:Y:S05]  /*a980*/  BSYNC B1 ;  /* 0x0000000000017941 */ /* 0x000fea0003800000 */
.L_x_331:
        /* <DEDUP_REMOVED lines=9> */
.L_x_334:
[----:B------:R-:W-:Y:S05]  /*aa20*/  BSYNC B1 ;  /* 0x0000000000017941 */ /* 0x000fea0003800000 */
.L_x_333:
        /* <DEDUP_REMOVED lines=9> */
.L_x_336:
[----:B------:R-:W-:Y:S05]  /*aac0*/  BSYNC B1 ;  /* 0x0000000000017941 */ /* 0x000fea0003800000 */
.L_x_335:
        /* <DEDUP_REMOVED lines=9> */
.L_x_338:
[----:B------:R-:W-:Y:S05]  /*ab60*/  BSYNC B1 ;  /* 0x0000000000017941 */ /* 0x000fea0003800000 */
.L_x_337:
        /* <DEDUP_REMOVED lines=9> */
.L_x_340:
[----:B------:R-:W-:Y:S05]  /*ac00*/  BSYNC B1 ;  /* 0x0000000000017941 */ /* 0x000fea0003800000 */
.L_x_339:
        /* <DEDUP_REMOVED lines=9> */
.L_x_342:
[----:B------:R-:W-:Y:S05]  /*aca0*/  BSYNC B1 ;  /* 0x0000000000017941 */ /* 0x000fea0003800000 */
.L_x_341:
        /* <DEDUP_REMOVED lines=9> */
.L_x_344:
[----:B------:R-:W-:Y:S05]  /*ad40*/  BSYNC B1 ;  /* 0x0000000000017941 */ /* 0x000fea0003800000 */
.L_x_343:
        /* <DEDUP_REMOVED lines=9> */
.L_x_346:
[----:B------:R-:W-:Y:S05]  /*ade0*/  BSYNC B1 ;  /* 0x0000000000017941 */ /* 0x000fea0003800000 */
.L_x_345:
        /* <DEDUP_REMOVED lines=9> */
.L_x_348:
[----:B------:R-:W-:Y:S05]  /*ae80*/  BSYNC B1 ;  /* 0x0000000000017941 */ /* 0x000fea0003800000 */
.L_x_347:
        /* <DEDUP_REMOVED lines=9> */
.L_x_350:
[----:B------:R-:W-:Y:S05]  /*af20*/  BSYNC B1 ;  /* 0x0000000000017941 */ /* 0x000fea0003800000 */
.L_x_349:
        /* <DEDUP_REMOVED lines=9> */
.L_x_352:
[----:B------:R-:W-:Y:S05]  /*afc0*/  BSYNC B1 ;  /* 0x0000000000017941 */ /* 0x000fea0003800000 */
.L_x_351:
        /* <DEDUP_REMOVED lines=9> */
.L_x_354:
[----:B------:R-:W-:Y:S05]  /*b060*/  BSYNC B1 ;  /* 0x0000000000017941 */ /* 0x000fea0003800000 */
.L_x_353:
        /* <DEDUP_REMOVED lines=9> */
.L_x_356:
[----:B------:R-:W-:Y:S05]  /*b100*/  BSYNC B1 ;  /* 0x0000000000017941 */ /* 0x000fea0003800000 */
.L_x_355:
        /* <DEDUP_REMOVED lines=9> */
.L_x_358:
[----:B------:R-:W-:Y:S05]  /*b1a0*/  BSYNC B1 ;  /* 0x0000000000017941 */ /* 0x000fea0003800000 */
.L_x_357:
        /* <DEDUP_REMOVED lines=9> */
.L_x_360:
[----:B------:R-:W-:Y:S05]  /*b240*/  BSYNC B1 ;  /* 0x0000000000017941 */ /* 0x000fea0003800000 */
.L_x_359:
        /* <DEDUP_REMOVED lines=9> */
.L_x_362:
[----:B------:R-:W-:Y:S05]  /*b2e0*/  BSYNC B1 ;  /* 0x0000000000017941 */ /* 0x000fea0003800000 */
.L_x_361:
        /* <DEDUP_REMOVED lines=9> */
.L_x_364:
[----:B------:R-:W-:Y:S05]  /*b380*/  BSYNC B1 ;  /* 0x0000000000017941 */ /* 0x000fea0003800000 */
.L_x_363:
        /* <DEDUP_REMOVED lines=9> */
.L_x_366:
[----:B------:R-:W-:Y:S05]  /*b420*/  BSYNC B1 ;  /* 0x0000000000017941 */ /* 0x000fea0003800000 */
.L_x_365:
        /* <DEDUP_REMOVED lines=9> */
.L_x_368:
[----:B------:R-:W-:Y:S05]  /*b4c0*/  BSYNC B1 ;  /* 0x0000000000017941 */ /* 0x000fea0003800000 */
.L_x_367:
        /* <DEDUP_REMOVED lines=9> */
.L_x_370:
[----:B------:R-:W-:Y:S05]  /*b560*/  BSYNC B1 ;  /* 0x0000000000017941 */ /* 0x000fea0003800000 */
.L_x_369:
        /* <DEDUP_REMOVED lines=9> */
.L_x_372:
[----:B------:R-:W-:Y:S05]  /*b600*/  BSYNC B1 ;  /* 0x0000000000017941 */ /* 0x000fea0003800000 */
.L_x_371:
        /* <DEDUP_REMOVED lines=9> */
.L_x_374:
[----:B------:R-:W-:Y:S05]  /*b6a0*/  BSYNC B1 ;  /* 0x0000000000017941 */ /* 0x000fea0003800000 */
.L_x_373:
        /* <DEDUP_REMOVED lines=9> */
.L_x_376:
[----:B------:R-:W-:Y:S05]  /*b740*/  BSYNC B1 ;  /* 0x0000000000017941 */ /* 0x000fea0003800000 */
.L_x_375:
        /* <DEDUP_REMOVED lines=9> */
.L_x_378:
[----:B------:R-:W-:Y:S05]  /*b7e0*/  BSYNC B1 ;  /* 0x0000000000017941 */ /* 0x000fea0003800000 */
.L_x_377:
        /* <DEDUP_REMOVED lines=9> */
.L_x_380:
[----:B------:R-:W-:Y:S05]  /*b880*/  BSYNC B1 ;  /* 0x0000000000017941 */ /* 0x000fea0003800000 */
.L_x_379:
        /* <DEDUP_REMOVED lines=9> */
.L_x_382:
[----:B------:R-:W-:Y:S05]  /*b920*/  BSYNC B1 ;  /* 0x0000000000017941 */ /* 0x000fea0003800000 */
.L_x_381:
        /* <DEDUP_REMOVED lines=9> */
.L_x_384:
[----:B------:R-:W-:Y:S05]  /*b9c0*/  BSYNC B1 ;  /* 0x0000000000017941 */ /* 0x000fea0003800000 */
.L_x_383:
        /* <DEDUP_REMOVED lines=12> */
.L_x_386:
[----:B------:R-:W-:Y:S05]  /*ba90*/  BSYNC B1 ;  /* 0x0000000000017941 */ /* 0x000fea0003800000 */
.L_x_385:
        /* <DEDUP_REMOVED lines=12> */
.L_x_388:
[----:B------:R-:W-:Y:S05]  /*bb60*/  BSYNC B1 ;  /* 0x0000000000017941 */ /* 0x000fea0003800000 */
.L_x_387:
        /* <DEDUP_REMOVED lines=9> */
.L_x_390:
[----:B------:R-:W-:Y:S05]  /*bc00*/  BSYNC B1 ;  /* 0x0000000000017941 */ /* 0x000fea0003800000 */
.L_x_389:
        /* <DEDUP_REMOVED lines=9> */
.L_x_392:
[----:B------:R-:W-:Y:S05]  /*bca0*/  BSYNC B1 ;  /* 0x0000000000017941 */ /* 0x000fea0003800000 */
.L_x_391:
        /* <DEDUP_REMOVED lines=12> */
.L_x_394:
[----:B------:R-:W-:Y:S05]  /*bd70*/  BSYNC B1 ;  /* 0x0000000000017941 */ /* 0x000fea0003800000 */
.L_x_393:
        /* <DEDUP_REMOVED lines=12> */
.L_x_396:
[----:B------:R-:W-:Y:S05]  /*be40*/  BSYNC B1 ;  /* 0x0000000000017941 */ /* 0x000fea0003800000 */
.L_x_395:
        /* <DEDUP_REMOVED lines=9> */
.L_x_398:
[----:B------:R-:W-:Y:S05]  /*bee0*/  BSYNC B1 ;  /* 0x0000000000017941 */ /* 0x000fea0003800000 */
.L_x_397:
        /* <DEDUP_REMOVED lines=9> */
.L_x_400:
[----:B------:R-:W-:Y:S05]  /*bf80*/  BSYNC B1 ;  /* 0x0000000000017941 */ /* 0x000fea0003800000 */
.L_x_399:
        /* <DEDUP_REMOVED lines=12> */
.L_x_402:
[----:B------:R-:W-:Y:S05]  /*c050*/  BSYNC B1 ;  /* 0x0000000000017941 */ /* 0x000fea0003800000 */
.L_x_401:
        /* <DEDUP_REMOVED lines=12> */
.L_x_404:
[----:B------:R-:W-:Y:S05]  /*c120*/  BSYNC B1 ;  /* 0x0000000000017941 */ /* 0x000fea0003800000 */
.L_x_403:
        /* <DEDUP_REMOVED lines=9> */
.L_x_406:
[----:B------:R-:W-:Y:S05]  /*c1c0*/  BSYNC B1 ;  /* 0x0000000000017941 */ /* 0x000fea0003800000 */
.L_x_405:
        /* <DEDUP_REMOVED lines=9> */
.L_x_408:
[----:B------:R-:W-:Y:S05]  /*c260*/  BSYNC B1 ;  /* 0x0000000000017941 */ /* 0x000fea0003800000 */
.L_x_407:
[----:B-----5:R-:W-:Y:S01]  /*c270*/  IMAD.U32 R73, R3, 0x10000, RZ ;  /* 0x0001000003497824 */ /* 0x020fe200078e00ff */
[----:B------:R-:W-:Y:S01]  /*c280*/  @P6 MOV R72, R216 ;  /* 0x000000d800486202 */ /* 0x000fe20000000f00 */
[----:B------:R-:W-:Y:S02]  /*c290*/  BSSY B1, `(.L_x_409) ;  /* 0x000000a000017945 */ /* 0x000fe40003800000 */
        /* <DEDUP_REMOVED lines=9> */
.L_x_410:
[----:B------:R-:W-:Y:S05]  /*c330*/  BSYNC B1 ;  /* 0x0000000000017941 */ /* 0x000fea0003800000 */
.L_x_409:
        /* <DEDUP_REMOVED lines=12> */
.L_x_412:
[----:B------:R-:W-:Y:S05]  /*c400*/  BSYNC B1 ;  /* 0x0000000000017941 */ /* 0x000fea0003800000 */
.L_x_411:
        /* <DEDUP_REMOVED lines=9> */
.L_x_414:
[----:B------:R-:W-:Y:S05]  /*c4a0*/  BSYNC B1 ;  /* 0x0000000000017941 */ /* 0x000fea0003800000 */
.L_x_413:
        /* <DEDUP_REMOVED lines=9> */
.L_x_416:
[----:B------:R-:W-:Y:S05]  /*c540*/  BSYNC B1 ;  /* 0x0000000000017941 */ /* 0x000fea0003800000 */
.L_x_415:
        /* <DEDUP_REMOVED lines=9> */
.L_x_418:
[----:B------:R-:W-:Y:S05]  /*c5e0*/  BSYNC B1 ;  /* 0x0000000000017941 */ /* 0x000fea0003800000 */
.L_x_417:
        /* <DEDUP_REMOVED lines=9> */
.L_x_420:
[----:B------:R-:W-:Y:S05]  /*c680*/  BSYNC B1 ;  /* 0x0000000000017941 */ /* 0x000fea0003800000 */
.L_x_419:
        /* <DEDUP_REMOVED lines=9> */
.L_x_422:
[----:B------:R-:W-:Y:S05]  /*c720*/  BSYNC B1 ;  /* 0x0000000000017941 */ /* 0x000fea0003800000 */
.L_x_421:
        /* <DEDUP_REMOVED lines=9> */
.L_x_424:
[----:B------:R-:W-:Y:S05]  /*c7c0*/  BSYNC B1 ;  /* 0x0000000000017941 */ /* 0x000fea0003800000 */
.L_x_423:
        /* <DEDUP_REMOVED lines=9> */
.L_x_426:
[----:B------:R-:W-:Y:S05]  /*c860*/  BSYNC B1 ;  /* 0x0000000000017941 */ /* 0x000fea0003800000 */
.L_x_425:
        /* <DEDUP_REMOVED lines=9> */
.L_x_428:
[----:B------:R-:W-:Y:S05]  /*c900*/  BSYNC B1 ;  /* 0x0000000000017941 */ /* 0x000fea0003800000 */
.L_x_427:
        /* <DEDUP_REMOVED lines=9> */
.L_x_430:
[----:B------:R-:W-:Y:S05]  /*c9a0*/  BSYNC B1 ;  /* 0x0000000000017941 */ /* 0x000fea0003800000 */
.L_x_429:
        /* <DEDUP_REMOVED lines=9> */
.L_x_432:
[----:B------:R-:W-:Y:S05]  /*ca40*/  BSYNC B1 ;  /* 0x0000000000017941 */ /* 0x000fea0003800000 */
.L_x_431:
        /* <DEDUP_REMOVED lines=9> */
.L_x_434:
[----:B------:R-:W-:Y:S05]  /*cae0*/  BSYNC B1 ;  /* 0x0000000000017941 */ /* 0x000fea0003800000 */
.L_x_433:
        /* <DEDUP_REMOVED lines=9> */
.L_x_436:
[----:B------:R-:W-:Y:S05]  /*cb80*/  BSYNC B1 ;  /* 0x0000000000017941 */ /* 0x000fea0003800000 */
.L_x_435:
[----:B-----5:R-:W-:Y:S01]  /*cb90*/  IMAD.U32 R57, R3, 0x10000, RZ ;  /* 0x0001000003397824 */ /* 0x020fe200078e00ff */
[----:B------:R-:W-:Y:S01]  /*cba0*/  ISETP.GT.AND P0, PT, R0, 0x99, P0 ;  /* 0x000000990000780c */ /* 0x000fe20000704270 */
[----:B------:R-:W-:Y:S02]  /*cbb0*/  BSSY B1, `(.L_x_437) ;  /* 0x0000007000017945 */ /* 0x000fe40003800000 */
[----:B------:R-:W-:-:S04]  /*cbc0*/  FMUL R57, R57, R16 ;  /* 0x0000001039397220 */ /* 0x000fc80000400000 */
[----:B------:R-:W-:-:S05]  /*cbd0*/  FFMA R57, R68, R2, R57 ;  /* 0x0000000244397223 */ /* 0x000fca0000000039 */
[----:B------:R-:W-:-:S05]  /*cbe0*/  F2FP.BF16.F32.PACK_AB R57, RZ, R57 ;  /* 0x00000039ff39723e */ /* 0x000fca00000010ff */
[----:B------:R0:W-:Y:S01]  /*cbf0*/  @P6 STG.E.U16 desc[UR46][R4.64+0x130], R57 ;  /* 0x0001303904006986 */ /* 0x0001e2000c10152e */
[----:B------:R-:W-:Y:S05]  /*cc00*/  @!P0 BRA `(.L_x_438) ;  /* 0x0000000000048947 */ /* 0x000fea0003800000 */
[----:B------:R0:W5:Y:S02]  /*cc10*/  LDG.E.LTC128B.U16 R3, desc[UR46][R20.64+0x132] ;  /* 0x0001322e14037981 */ /* 0x000164000c1e1520 */
.L_x_438:
[----:B------:R-:W-:Y:S05]  /*cc20*/  BSYNC B1 ;  /* 0x0000000000017941 */ /* 0x000fea0003800000 */
.L_x_437:
[----:B0----5:R-:W-:Y:S01]  /*cc30*/  IMAD.U32 R21, R3, 0x10000, RZ ;  /* 0x0001000003157824 */ /* 0x021fe200078e00ff */
        /* <DEDUP_REMOVED lines=8> */
.L_x_440:
[----:B------:R-:W-:Y:S05]  /*ccc0*/  BSYNC B1 ;  /* 0x0000000000017941 */ /* 0x000fea0003800000 */
.L_x_439:
[----:B0----5:R-:W-:Y:S01]  /*ccd0*/  IMAD.U32 R5, R3, 0x10000, RZ ;  /* 0x0001000003057824 */ /* 0x021fe200078e00ff */
[----:B------:R-:W-:Y:S01]  /*cce0*/  ISETP.GT.AND P5, PT, R0, 0x99, P5 ;  /* 0x000000990000780c */ /* 0x000fe20002fa4270 */
[----:B------:R-:W-:Y:S01]  /*ccf0*/  @P6 IMAD.MOV.U32 R4, RZ, RZ, R6 ;  /* 0x000000ffff046224 */ /* 0x000fe200078e0006 */
[----:B------:R-:W-:Y:S01]  /*cd00*/  BSSY B1, `(.L_x_441) ;  /* 0x0000009000017945 */ /* 0x000fe20003800000 */
[----:B------:R-:W-:-:S04]  /*cd10*/  FMUL R5, R5, R16 ;  /* 0x0000001005057220 */ /* 0x000fc80000400000 */
[----:B------:R-:W-:-:S05]  /*cd20*/  FFMA R5, R70, R2, R5 ;  /* 0x0000000246057223 */ /* 0x000fca0000000005 */
[----:B------:R-:W-:-:S04]  /*cd30*/  F2FP.BF16.F32.PACK_AB R5, RZ, R5 ;  /* 0x00000005ff05723e */ /* 0x000fc800000010ff */
[----:B------:R-:W-:Y:S01]  /*cd40*/  PRMT R20, R5, 0x7610, R20 ;  /* 0x0000761005147816 */ /* 0x000fe20000000014 */
[----:B------:R-:W-:-:S05]  /*cd50*/  @P6 IMAD.MOV.U32 R5, RZ, RZ, R7 ;  /* 0x000000ffff056224 */ /* 0x000fca00078e0007 */
[----:B------:R0:W-:Y:S01]  /*cd60*/  @P6 STG.E.U16 desc[UR46][R4.64+0x130], R20 ;  /* 0x0001301404006986 */ /* 0x0001e2000c10152e */
[----:B------:R-:W-:Y:S05]  /*cd70*/  @!P5 BRA `(.L_x_442) ;  /* 0x000000000004d947 */ /* 0x000fea0003800000 */
[----:B------:R0:W5:Y:S02]  /*cd80*/  LDG.E.LTC128B.U16 R3, desc[UR46][R18.64+0x132] ;  /* 0x0001322e12037981 */ /* 0x000164000c1e1520 */
.L_x_442:
[----:B------:R-:W-:Y:S05]  /*cd90*/  BSYNC B1 ;  /* 0x0000000000017941 */ /* 0x000fea0003800000 */
.L_x_441:
        /* <DEDUP_REMOVED lines=9> */
.L_x_444:
[----:B------:R-:W-:Y:S05]  /*ce30*/  BSYNC B1 ;  /* 0x0000000000017941 */ /* 0x000fea0003800000 */
.L_x_443:
        /* <DEDUP_REMOVED lines=9> */
.L_x_446:
[----:B------:R-:W-:Y:S05]  /*ced0*/  BSYNC B1 ;  /* 0x0000000000017941 */ /* 0x000fea0003800000 */
.L_x_445:
        /* <DEDUP_REMOVED lines=9> */
.L_x_448:
[----:B------:R-:W-:Y:S05]  /*cf70*/  BSYNC B1 ;  /* 0x0000000000017941 */ /* 0x000fea0003800000 */
.L_x_447:
[----:B-----5:R-:W-:Y:S01]  /*cf80*/  IMAD.U32 R5, R3, 0x10000, RZ ;  /* 0x0001000003057824 */ /* 0x020fe200078e00ff */
[----:B------:R-:W-:Y:S01]  /*cf90*/  ISETP.GT.AND P5, PT, R0, 0x81, P3 ;  /* 0x000000810000780c */ /* 0x000fe20001fa4270 */
[----:B0-----:R-:W-:Y:S01]  /*cfa0*/  @P0 IMAD.MOV.U32 R4, RZ, RZ, R14 ;  /* 0x000000ffff040224 */ /* 0x001fe200078e000e */
        /* <DEDUP_REMOVED lines=9> */
.L_x_450:
[----:B------:R-:W-:Y:S05]  /*d040*/  BSYNC B1 ;  /* 0x0000000000017941 */ /* 0x000fea0003800000 */
.L_x_449:
[----:B0----5:R-:W-:Y:S01]  /*d050*/  IMAD.U32 R5, R3, 0x10000, RZ ;  /* 0x0001000003057824 */ /* 0x021fe200078e00ff */
[----:B------:R-:W-:Y:S01]  /*d060*/  ISETP.GT.AND P0, PT, R0, 0x88, P4 ;  /* 0x000000880000780c */ /* 0x000fe20002704270 */
[----:B------:R-:W-:Y:S02]  /*d070*/  BSSY B1, `(.L_x_451) ;  /* 0x000000a000017945 */ /* 0x000fe40003800000 */
[----:B------:R-:W-:Y:S01]  /*d080*/  FMUL R4, R5, R16 ;  /* 0x0000001005047220 */ /* 0x000fe20000400000 */
[----:B------:R-:W-:-:S03]  /*d090*/  @P5 IMAD.MOV.U32 R5, RZ, RZ, R15 ;  /* 0x000000ffff055224 */ /* 0x000fc600078e000f */
[----:B------:R-:W-:-:S05]  /*d0a0*/  FFMA R4, R43, R2, R4 ;  /* 0x000000022b047223 */ /* 0x000fca0000000004 */
[----:B------:R-:W-:-:S04]  /*d0b0*/  F2FP.BF16.F32.PACK_AB R4, RZ, R4 ;  /* 0x00000004ff04723e */ /* 0x000fc800000010ff */
[----:B------:R-:W-:Y:S01]  /*d0c0*/  PRMT R6, R4, 0x7610, R6 ;  /* 0x0000761004067816 */ /* 0x000fe20000000006 */
[----:B------:R-:W-:-:S05]  /*d0d0*/  @P5 IMAD.MOV.U32 R4, RZ, RZ, R14 ;  /* 0x000000ffff045224 */ /* 0x000fca00078e000e */
[----:B------:R0:W-:Y:S01]  /*d0e0*/  @P5 STG.E.U16 desc[UR46][R4.64+0x102], R6 ;  /* 0x0001020604005986 */ /* 0x0001e2000c10152e */
[----:B------:R-:W-:Y:S05]  /*d0f0*/  @!P0 BRA `(.L_x_452) ;  /* 0x0000000000048947 */ /* 0x000fea0003800000 */
[----:B------:R0:W5:Y:S02]  /*d100*/  LDG.E.LTC128B.U16 R3, desc[UR46][R8.64+0x110] ;  /* 0x0001102e08037981 */ /* 0x000164000c1e1520 */
.L_x_452:
[----:B------:R-:W-:Y:S05]  /*d110*/  BSYNC B1 ;  /* 0x0000000000017941 */ /* 0x000fea0003800000 */
.L_x_451:
        /* <DEDUP_REMOVED lines=9> */
.L_x_454:
[----:B------:R-:W-:Y:S05]  /*d1b0*/  BSYNC B1 ;  /* 0x0000000000017941 */ /* 0x000fea0003800000 */
.L_x_453:
        /* <DEDUP_REMOVED lines=9> */
.L_x_456:
[----:B------:R-:W-:Y:S05]  /*d250*/  BSYNC B1 ;  /* 0x0000000000017941 */ /* 0x000fea0003800000 */
.L_x_455:
        /* <DEDUP_REMOVED lines=12> */
.L_x_458:
[----:B------:R-:W-:Y:S05]  /*d320*/  BSYNC B1 ;  /* 0x0000000000017941 */ /* 0x000fea0003800000 */
.L_x_457:
        /* <DEDUP_REMOVED lines=12> */
.L_x_460:
[----:B------:R-:W-:Y:S05]  /*d3f0*/  BSYNC B1 ;  /* 0x0000000000017941 */ /* 0x000fea0003800000 */
.L_x_459:
        /* <DEDUP_REMOVED lines=9> */
.L_x_462:
[----:B------:R-:W-:Y:S05]  /*d490*/  BSYNC B1 ;  /* 0x0000000000017941 */ /* 0x000fea0003800000 */
.L_x_461:
        /* <DEDUP_REMOVED lines=9> */
.L_x_464:
[----:B------:R-:W-:Y:S05]  /*d530*/  BSYNC B1 ;  /* 0x0000000000017941 */ /* 0x000fea0003800000 */
.L_x_463:
        /* <DEDUP_REMOVED lines=12> */
.L_x_466:
[----:B------:R-:W-:Y:S05]  /*d600*/  BSYNC B1 ;  /* 0x0000000000017941 */ /* 0x000fea0003800000 */
.L_x_465:
        /* <DEDUP_REMOVED lines=12> */
.L_x_468:
[----:B------:R-:W-:Y:S05]  /*d6d0*/  BSYNC B1 ;  /* 0x0000000000017941 */ /* 0x000fea0003800000 */
.L_x_467:
        /* <DEDUP_REMOVED lines=9> */
.L_x_470:
[----:B------:R-:W-:Y:S05]  /*d770*/  BSYNC B1 ;  /* 0x0000000000017941 */ /* 0x000fea0003800000 */
.L_x_469:
        /* <DEDUP_REMOVED lines=9> */
.L_x_472:
[----:B------:R-:W-:Y:S05]  /*d810*/  BSYNC B1 ;  /* 0x0000000000017941 */ /* 0x000fea0003800000 */
.L_x_471:
        /* <DEDUP_REMOVED lines=12> */
.L_x_474:
[----:B------:R-:W-:Y:S05]  /*d8e0*/  BSYNC B1 ;  /* 0x0000000000017941 */ /* 0x000fea0003800000 */
.L_x_473:
        /* <DEDUP_REMOVED lines=9> */
.L_x_476:
[----:B------:R-:W-:Y:S05]  /*d980*/  BSYNC B1 ;  /* 0x0000000000017941 */ /* 0x000fea0003800000 */
.L_x_475:
        /* <DEDUP_REMOVED lines=9> */
.L_x_478:
[----:B------:R-:W-:Y:S05]  /*da20*/  BSYNC B1 ;  /* 0x0000000000017941 */ /* 0x000fea0003800000 */
.L_x_477:
        /* <DEDUP_REMOVED lines=9> */
.L_x_480:
[----:B------:R-:W-:Y:S05]  /*dac0*/  BSYNC B1 ;  /* 0x0000000000017941 */ /* 0x000fea0003800000 */
.L_x_479:
        /* <DEDUP_REMOVED lines=12> */
.L_x_482:
[----:B------:R-:W-:Y:S05]  /*db90*/  BSYNC B1 ;  /* 0x0000000000017941 */ /* 0x000fea0003800000 */
.L_x_481:
        /* <DEDUP_REMOVED lines=12> */
.L_x_484:
[----:B------:R-:W-:Y:S05]  /*dc60*/  BSYNC B1 ;  /* 0x0000000000017941 */ /* 0x000fea0003800000 */
.L_x_483:
        /* <DEDUP_REMOVED lines=9> */
.L_x_486:
[----:B------:R-:W-:Y:S05]  /*dd00*/  BSYNC B1 ;  /* 0x0000000000017941 */ /* 0x000fea0003800000 */
.L_x_485:
        /* <DEDUP_REMOVED lines=9> */
.L_x_488:
[----:B------:R-:W-:Y:S05]  /*dda0*/  BSYNC B1 ;  /* 0x0000000000017941 */ /* 0x000fea0003800000 */
.L_x_487:
        /* <DEDUP_REMOVED lines=12> */
.L_x_490:
[----:B------:R-:W-:Y:S05]  /*de70*/  BSYNC B1 ;  /* 0x0000000000017941 */ /* 0x000fea0003800000 */
.L_x_489:
        /* <DEDUP_REMOVED lines=12> */
.L_x_492:
[----:B------:R-:W-:Y:S05]  /*df40*/  BSYNC B1 ;  /* 0x0000000000017941 */ /* 0x000fea0003800000 */
.L_x_491:
[----:B0----5:R-:W-:Y:S01]  /*df50*/  SHF.L.U32 R5, R3, 0x10, RZ ;  /* 0x0000001003057819 */ /* 0x021fe200000006ff */
[----:B------:R-:W-:Y:S01]  /*df60*/  BSSY B1, `(.L_x_493) ;  /* 0x0000008000017945 */ /* 0x000fe20003800000 */
[----:B------:R-:W-:-:S03]  /*df70*/  ISETP.GT.AND P3, PT, R0, 0x91, P2 ;  /* 0x000000910000780c */ /* 0x000fc60001764270 */
[----:B------:R-:W-:-:S04]  /*df80*/  FMUL R5, R5, R16 ;  /* 0x0000001005057220 */ /* 0x000fc80000400000 */
[----:B------:R-:W-:-:S05]  /*df90*/  FFMA R5, R32, R2, R5 ;  /* 0x0000000220057223 */ /* 0x000fca0000000005 */
[----:B------:R-:W-:-:S05]  /*dfa0*/  F2FP.BF16.F32.PACK_AB R5, RZ, R5 ;  /* 0x00000005ff05723e */ /* 0x000fca00000010ff */
[----:B------:R0:W-:Y:S01]  /*dfb0*/  @P0 STG.E.U16 desc[UR46][R218.64+0x120], R5 ;  /* 0x00012005da000986 */ /* 0x0001e2000c10152e */
[----:B------:R-:W-:Y:S05]  /*dfc0*/  @!P3 BRA `(.L_x_494) ;  /* 0x000000000004b947 */ /* 0x000fea0003800000 */
[----:B------:R0:W5:Y:S02]  /*dfd0*/  LDG.E.LTC128B.U16 R3, desc[UR46][R234.64+0x122] ;  /* 0x0001222eea037981 */ /* 0x000164000c1e1520 */
.L_x_494:
[----:B------:R-:W-:Y:S05]  /*dfe0*/  BSYNC B1 ;  /* 0x0000000000017941 */ /* 0x000fea0003800000 */
.L_x_493:
        /* <DEDUP_REMOVED lines=9> */
.L_x_496:
[----:B------:R-:W-:Y:S05]  /*e080*/  BSYNC B1 ;  /* 0x0000000000017941 */ /* 0x000fea0003800000 */
.L_x_495:
        /* <DEDUP_REMOVED lines=12> */
.L_x_498:
[----:B------:R-:W-:Y:S05]  /*e150*/  BSYNC B1 ;  /* 0x0000000000017941 */ /* 0x000fea0003800000 */
.L_x_497:
        /* <DEDUP_REMOVED lines=12> */
.L_x_500:
[----:B------:R-:W-:Y:S05]  /*e220*/  BSYNC B1 ;  /* 0x0000000000017941 */ /* 0x000fea0003800000 */
.L_x_499:
        /* <DEDUP_REMOVED lines=9> */
.L_x_502:
[----:B------:R-:W-:Y:S05]  /*e2c0*/  BSYNC B1 ;  /* 0x0000000000017941 */ /* 0x000fea0003800000 */
.L_x_501:
        /* <DEDUP_REMOVED lines=9> */
.L_x_504:
[----:B------:R-:W-:Y:S05]  /*e360*/  BSYNC B1 ;  /* 0x0000000000017941 */ /* 0x000fea0003800000 */
.L_x_503:
        /* <DEDUP_REMOVED lines=12> */
.L_x_506:
[----:B------:R-:W-:Y:S05]  /*e430*/  BSYNC B1 ;  /* 0x0000000000017941 */ /* 0x000fea0003800000 */
.L_x_505:
[----:B------:R-:W-:Y:S05]  /*e440*/  @!P1 BRA `(.L_x_507) ;  /* 0x0000004800189947 */ /* 0x000fea0003800000 */
[----:B-----5:R-:W-:-:S04]  /*e450*/  IMAD.U32 R3, R3, 0x10000, RZ ;  /* 0x0001000003037824 */ /* 0x020fc800078e00ff */
[----:B------:R-:W-:-:S04]  /*e460*/  FMUL R0, R3, R16 ;  /* 0x0000001003007220 */ /* 0x000fc80000400000 */
[----:B------:R-:W-:-:S05]  /*e470*/  FFMA R0, R39, R2, R0 ;  /* 0x0000000227007223 */ /* 0x000fca0000000000 */
[----:B------:R-:W-:-:S05]  /*e480*/  F2FP.BF16.F32.PACK_AB R0, RZ, R0 ;  /* 0x00000000ff00723e */ /* 0x000fca00000010ff */
[----:B------:R0:W-:Y:S01]  /*e490*/  STG.E.U16 desc[UR46][R216.64+0x132], R0 ;  /* 0x00013200d8007986 */ /* 0x0001e2000c10152e */
[----:B------:R-:W-:Y:S05]  /*e4a0*/  BRA `(.L_x_507) ;  /* 0x0000004800007947 */ /* 0x000fea0003800000 */
.L_x_34:
[----:B------:R-:W2:Y:S01]  /*e4b0*/  LDL.LU R10, [R1+0x48] ;  /* 0x00004800010a7983 */ /* 0x000ea20000300800 */
[----:B------:R-:W-:-:S03]  /*e4c0*/  ULDC.64 UR4, c[0x0][0x5c0] ;  /* 0x0001700000047ab9 */ /* 0x000fc60000000a00 */
[----:B------:R-:W3:Y:S04]  /*e4d0*/  LDL.LU R9, [R1+0x4c] ;  /* 0x00004c0001097983 */ /* 0x000ee80000300800 */
[----:B------:R-:W4:Y:S04]  /*e4e0*/  LDL.LU R8, [R1+0x50] ;  /* 0x0000500001087983 */ /* 0x000f280000300800 */
[----:B------:R-:W5:Y:S01]  /*e4f0*/  LDL.LU R235, [R1+0x5c] ;  /* 0x00005c0001eb7983 */ /* 0x000f620000300800 */
[----:B------:R-:W-:-:S03]  /*e500*/  LEA R4, P2, R6, UR4, 0x1 ;  /* 0x0000000406047c11 */ /* 0x000fc6000f8408ff */
[----:B------:R-:W5:Y:S04]  /*e510*/  LDL.LU R234, [R1+0x60] ;  /* 0x0000600001ea7983 */ /* 0x000f680000300800 */
[----:B------:R-:W5:Y:S04]  /*e520*/  LDL.LU R233, [R1+0x64] ;  /* 0x0000640001e97983 */ /* 0x000f680000300800 */
[----:B------:R-:W5:Y:S04]  /*e530*/  LDL.LU R232, [R1+0x68] ;  /* 0x0000680001e87983 */ /* 0x000f680000300800 */
[----:B------:R-:W5:Y:S01]  /*e540*/  LDL.LU R23, [R1+0x6c] ;  /* 0x00006c0001177983 */ /* 0x000f620000300800 */
[----:B------:R-:W-:-:S03]  /*e550*/  LEA.HI.X R5, R6, UR5, R12, 0x1, P2 ;  /* 0x0000000506057c11 */ /* 0x000fc600090f0c0c */
[----:B------:R-:W5:Y:S04]  /*e560*/  LDL.LU R21, [R1+0x70] ;  /* 0x0000700001157983 */ /* 0x000f680000300800 */
[----:B------:R-:W5:Y:S04]  /*e570*/  LDL.LU R20, [R1+0x74] ;  /* 0x0000740001147983 */ /* 0x000f680000300800 */
[----:B------:R-:W5:Y:S04]  /*e580*/  LDL.LU R19, [R1+0x78] ;  /* 0x0000780001137983 */ /* 0x000f680000300800 */
[----:B------:R-:W5:Y:S04]  /*e590*/  LDL.LU R14, [R1+0x7c] ;  /* 0x00007c00010e7983 */ /* 0x000f680000300800 */
[----:B------:R-:W5:Y:S04]  /*e5a0*/  LDL.LU R6, [R1+0x44] ;  /* 0x0000440001067983 */ /* 0x000f680000300800 */
[----:B------:R-:W5:Y:S01]  /*e5b0*/  LDL.LU R7, [R1+0x40] ;  /* 0x0000400001077983 */ /* 0x000f620000300800 */
[----:B------:R-:W-:Y:S01]  /*e5c0*/  ISETP.GT.AND P2, PT, R0, 0x1, P0 ;  /* 0x000000010000780c */ /* 0x000fe20000744270 */
[----:B------:R-:W-:Y:S01]  /*e5d0*/  USHF.L.U32 UR11, UR8, 0x4, URZ ;  /* 0x00000004080b7899 */ /* 0x000fe2000800063f */
[----:B------:R-:W-:Y:S01]  /*e5e0*/  ISETP.GT.AND P5, PT, R3, 0x8, PT ;  /* 0x000000080300780c */ /* 0x000fe20003fa4270 */
[----:B------:R-:W-:Y:S01]  /*e5f0*/  USHF.L.U64.HI UR5, UR8, 0x4, UR9 ;  /* 0x0000000408057899 */ /* 0x000fe20008010209 */
[-C--:B--2---:R-:W-:Y:S01]  /*e600*/  FMUL R10, R10, R2.reuse ;  /* 0x000000020a0a7220 */ /* 0x084fe20000400000 */
[----:B---3--:R-:W-:-:S04]  /*e610*/  FMUL R9, R9, R2 ;  /* 0x0000000209097220 */ /* 0x008fc80000400000 */
[----:B------:R-:W-:Y:S01]  /*e620*/  F2FP.BF16.F32.PACK_AB R10, RZ, R10 ;  /* 0x0000000aff0a723e */ /* 0x000fe200000010ff */
[----:B----4-:R-:W-:Y:S01]  /*e630*/  FMUL R8, R8, R2 ;  /* 0x0000000208087220 */ /* 0x010fe20000400000 */
[----:B------:R-:W-:-:S04]  /*e640*/  F2FP.BF16.F32.PACK_AB R9, RZ, R9 ;  /* 0x00000009ff09723e */ /* 0x000fc800000010ff */
[----:B------:R-:W-:Y:S01]  /*e650*/  F2FP.BF16.F32.PACK_AB R8, RZ, R8 ;  /* 0x00000008ff08723e */ /* 0x000fe200000010ff */
[-C--:B-----5:R-:W-:Y:S01]  /*e660*/  FMUL R6, R6, R2.reuse ;  /* 0x0000000206067220 */ /* 0x0a0fe20000400000 */
[----:B------:R-:W-:-:S04]  /*e670*/  FMUL R7, R7, R2 ;  /* 0x0000000207077220 */ /* 0x000fc80000400000 */
[----:B------:R-:W-:Y:S02]  /*e680*/  F2FP.BF16.F32.PACK_AB R6, RZ, R6 ;  /* 0x00000006ff06723e */ /* 0x000fe400000010ff */
[----:B------:R-:W-:-:S03]  /*e690*/  F2FP.BF16.F32.PACK_AB R7, RZ, R7 ;  /* 0x00000007ff07723e */ /* 0x000fc600000010ff */
[----:B------:R0:W-:Y:S01]  /*e6a0*/  @P2 STG.E.U16 desc[UR46][R4.64+0x2], R6 ;  /* 0x0000020604002986 */ /* 0x0001e2000c10152e */
[----:B------:R-:W-:Y:S02]  /*e6b0*/  ISETP.GT.AND P2, PT, R0, RZ, P5 ;  /* 0x000000ff0000720c */ /* 0x000fe40002f44270 */
[----:B------:R-:W-:-:S05]  /*e6c0*/  PRMT R11, R7, 0x7610, R11 ;  /* 0x00007610070b7816 */ /* 0x000fca000000000b */
[----:B------:R-:W-:Y:S01]  /*e6d0*/  @P1 STG.E.U16 desc[UR46][R4.64], R11 ;  /* 0x0000000b04001986 */ /* 0x000fe2000c10152e */
[----:B------:R-:W-:Y:S02]  /*e6e0*/  ISETP.GT.AND P1, PT, R0, 0x1, P5 ;  /* 0x000000010000780c */ /* 0x000fe40002f24270 */
[----:B0-----:R-:W-:-:S04]  /*e6f0*/  IADD3 R6, P3, R4, UR11, RZ ;  /* 0x0000000b04067c10 */ /* 0x001fc8000ff7e0ff */
[----:B------:R-:W-:-:S05]  /*e700*/  IADD3.X R7, R5, UR5, RZ, P3, !PT ;  /* 0x0000000505077c10 */ /* 0x000fca0009ffe4ff */
[----:B------:R0:W-:Y:S04]  /*e710*/  @P2 STG.E.U16 desc[UR46][R6.64], R10 ;  /* 0x0000000a06002986 */ /* 0x0001e8000c10152e */
[----:B------:R1:W-:Y:S04]  /*e720*/  @P1 STG.E.U16 desc[UR46][R6.64+0x2], R9 ;  /* 0x0000020906001986 */ /* 0x0003e8000c10152e */
[----:B0-----:R-:W2:Y:S04]  /*e730*/  LDL.LU R10, [R1+0x58] ;  /* 0x00005800010a7983 */ /* 0x001ea80000300800 */
[----:B-1----:R-:W3:Y:S01]  /*e740*/  LDL.LU R9, [R1+0x54] ;  /* 0x0000540001097983 */ /* 0x002ee20000300800 */
[----:B------:R-:W-:-:S02]  /*e750*/  ISETP.GT.AND P1, PT, R0, 0x8, P0 ;  /* 0x000000080000780c */ /* 0x000fc40000724270 */
[C---:B------:R-:W-:Y:S02]  /*e760*/  ISETP.GT.AND P3, PT, R0.reuse, 0x9, P0 ;  /* 0x000000090000780c */ /* 0x040fe40000764270 */
[C---:B------:R-:W-:Y:S02]  /*e770*/  ISETP.GT.AND P2, PT, R0.reuse, 0x9, P5 ;  /* 0x000000090000780c */ /* 0x040fe40002f44270 */
[----:B------:R-:W-:-:S07]  /*e780*/  ISETP.GT.AND P4, PT, R0, 0x11, P0 ;  /* 0x000000110000780c */ /* 0x000fce0000784270 */
[----:B------:R3:W-:Y:S01]  /*e790*/  @P1 STG.E.U16 desc[UR46][R4.64+0x10], R8 ;  /* 0x0000100804001986 */ /* 0x0007e2000c10152e */
[----:B------:R-:W-:Y:S01]  /*e7a0*/  ISETP.GT.AND P1, PT, R0, 0x8, P5 ;  /* 0x000000080000780c */ /* 0x000fe20002f24270 */
[-C--:B---3--:R-:W-:Y:S01]  /*e7b0*/  FMUL R8, R9, R2.reuse ;  /* 0x0000000209087220 */ /* 0x088fe20000400000 */
[-C--:B--2---:R-:W-:Y:S01]  /*e7c0*/  FMUL R9, R10, R2.reuse ;  /* 0x000000020a097220 */ /* 0x084fe20000400000 */
[----:B------:R-:W-:-:S03]  /*e7d0*/  FMUL R10, R235, R2 ;  /* 0x00000002eb0a7220 */ /* 0x000fc60000400000 */
[----:B------:R-:W-:Y:S02]  /*e7e0*/  F2FP.BF16.F32.PACK_AB R8, RZ, R8 ;  /* 0x00000008ff08723e */ /* 0x000fe400000010ff */
[----:B------:R-:W-:Y:S02]  /*e7f0*/  F2FP.BF16.F32.PACK_AB R9, RZ, R9 ;  /* 0x00000009ff09723e */ /* 0x000fe400000010ff */
[----:B------:R-:W-:Y:S02]  /*e800*/  PRMT R11, R8, 0x7610, R11 ;  /* 0x00007610080b7816 */ /* 0x000fe4000000000b */
[----:B------:R-:W-:-:S03]  /*e810*/  F2FP.BF16.F32.PACK_AB R8, RZ, R10 ;  /* 0x0000000aff08723e */ /* 0x000fc600000010ff */
[----:B------:R0:W-:Y:S01]  /*e820*/  @P3 STG.E.U16 desc[UR46][R4.64+0x12], R11 ;  /* 0x0000120b04003986 */ /* 0x0001e2000c10152e */
[----:B------:R-:W-:Y:S01]  /*e830*/  PRMT R10, R8, 0x7610, R10 ;  /* 0x00007610080a7816 */ /* 0x000fe2000000000a */
[----:B------:R-:W-:Y:S01]  /*e840*/  FMUL R8, R233, R2 ;  /* 0x00000002e9087220 */ /* 0x000fe20000400000 */
[----:B------:R-:W-:-:S03]  /*e850*/  ISETP.GT.AND P3, PT, R0, 0x10, P0 ;  /* 0x000000100000780c */ /* 0x000fc60000764270 */
[----:B------:R1:W-:Y:S01]  /*e860*/  @P2 STG.E.U16 desc[UR46][R6.64+0x12], R10 ;  /* 0x0000120a06002986 */ /* 0x0003e2000c10152e */
[----:B------:R-:W-:Y:S02]  /*e870*/  F2FP.BF16.F32.PACK_AB R8, RZ, R8 ;  /* 0x00000008ff08723e */ /* 0x000fe400000010ff */
[----:B------:R-:W-:Y:S02]  /*e880*/  ISETP.GT.AND P2, PT, R0, 0x11, P5 ;  /* 0x000000110000780c */ /* 0x000fe40002f44270 */
[----:B------:R-:W-:Y:S02]  /*e890*/  PRMT R12, R8, 0x7610, R12 ;  /* 0x00007610080c7816 */ /* 0x000fe4000000000c */
[----:B0-----:R-:W-:Y:S01]  /*e8a0*/  PRMT R11, R9, 0x7610, R11 ;  /* 0x00007610090b7816 */ /* 0x001fe2000000000b */
[----:B------:R-:W-:-:S04]  /*e8b0*/  FMUL R9, R234, R2 ;  /* 0x00000002ea097220 */ /* 0x000fc80000400000 */
[----:B------:R0:W-:Y:S01]  /*e8c0*/  @P1 STG.E.U16 desc[UR46][R6.64+0x10], R11 ;  /* 0x0000100b06001986 */ /* 0x0001e2000c10152e */
[----:B------:R-:W-:Y:S01]  /*e8d0*/  F2FP.BF16.F32.PACK_AB R9, RZ, R9 ;  /* 0x00000009ff09723e */ /* 0x000fe200000010ff */
[----:B-1----:R-:W-:Y:S01]  /*e8e0*/  FMUL R10, R23, R2 ;  /* 0x00000002170a7220 */ /* 0x002fe20000400000 */
[----:B------:R-:W-:Y:S01]  /*e8f0*/  ISETP.GT.AND P1, PT, R0, 0x10, P5 ;  /* 0x000000100000780c */ /* 0x000fe20002f24270 */
[----:B------:R-:W-:Y:S01]  /*e900*/  @P4 STG.E.U16 desc[UR46][R4.64+0x22], R12 ;  /* 0x0000220c04004986 */ /* 0x000fe2000c10152e */
[----:B------:R-:W-:Y:S02]  /*e910*/  PRMT R13, R9, 0x7610, R13 ;  /* 0x00007610090d7816 */ /* 0x000fe4000000000d */
[----:B------:R-:W-:Y:S01]  /*e920*/  F2FP.BF16.F32.PACK_AB R8, RZ, R10 ;  /* 0x0000000aff08723e */ /* 0x000fe200000010ff */
[-C--:B------:R-:W-:Y:S02]  /*e930*/  FMUL R10, R20, R2.reuse ;  /* 0x00000002140a7220 */ /* 0x080fe40000400000 */
[----:B------:R1:W-:Y:S01]  /*e940*/  @P3 STG.E.U16 desc[UR46][R4.64+0x20], R13 ;  /* 0x0000200d04003986 */ /* 0x0003e2000c10152e */
[----:B0-----:R-:W-:Y:S01]  /*e950*/  FMUL R11, R232, R2 ;  /* 0x00000002e80b7220 */ /* 0x001fe20000400000 */
[----:B------:R-:W-:-:S02]  /*e960*/  ISETP.GT.AND P3, PT, R0, 0x18, P0 ;  /* 0x000000180000780c */ /* 0x000fc40000764270 */
[----:B------:R0:W-:Y:S01]  /*e970*/  @P2 STG.E.U16 desc[UR46][R6.64+0x22], R8 ;  /* 0x0000220806002986 */ /* 0x0001e2000c10152e */
[----:B------:R-:W-:Y:S02]  /*e980*/  ISETP.GT.AND P4, PT, R0, 0x19, P0 ;  /* 0x000000190000780c */ /* 0x000fe40000784270 */
[----:B------:R-:W-:Y:S01]  /*e990*/  F2FP.BF16.F32.PACK_AB R9, RZ, R11 ;  /* 0x0000000bff09723e */ /* 0x000fe200000010ff */
[----:B------:R-:W-:Y:S01]  /*e9a0*/  FMUL R11, R21, R2 ;  /* 0x00000002150b7220 */ /* 0x000fe20000400000 */
[----:B------:R-:W-:Y:S01]  /*e9b0*/  F2FP.BF16.F32.PACK_AB R10, RZ, R10 ;  /* 0x0000000aff0a723e */ /* 0x000fe200000010ff */
[----:B-1----:R-:W2:Y:S03]  /*e9c0*/  LDL.LU R13, [R1+0x18] ;  /* 0x00001800010d7983 */ /* 0x002ea60000300800 */
[----:B------:R-:W-:Y:S01]  /*e9d0*/  F2FP.BF16.F32.PACK_AB R11, RZ, R11 ;  /* 0x0000000bff0b723e */ /* 0x000fe200000010ff */
[----:B------:R-:W3:Y:S01]  /*e9e0*/  LDL.LU R235, [R1+0x1c] ;  /* 0x00001c0001eb7983 */ /* 0x000ee20000300800 */
[----:B0-----:R-:W-:-:S03]  /*e9f0*/  FMUL R8, R14, R2 ;  /* 0x000000020e087220 */ /* 0x001fc60000400000 */
[----:B------:R0:W-:Y:S04]  /*ea00*/  @P1 STG.E.U16 desc[UR46][R6.64+0x20], R9 ;  /* 0x0000200906001986 */ /* 0x0001e8000c10152e */
[----:B------:R-:W4:Y:S04]  /*ea10*/  LDL.LU R234, [R1+0x20] ;  /* 0x0000200001ea7983 */ /* 0x000f280000300800 */
[----:B------:R-:W5:Y:S01]  /*ea20*/  LDL.LU R14, [R1+0x24] ;  /* 0x00002400010e7983 */ /* 0x000f620000300800 */
[----:B0-----:R-:W-:-:S03]  /*ea30*/  FMUL R9, R19, R2 ;  /* 0x0000000213097220 */ /* 0x001fc60000400000 */
[----:B------:R-:W4:Y:S04]  /*ea40*/  LDL.LU R19, [R1+0x28] ;  /* 0x0000280001137983 */ /* 0x000f280000300800 */
[----:B------:R-:W4:Y:S04]  /*ea50*/  LDL.LU R21, [R1+0x2c] ;  /* 0x00002c0001157983 */ /* 0x000f280000300800 */
[----:B------:R-:W3:Y:S04]  /*ea60*/  LDL.LU R20, [R1+0x30] ;  /* 0x0000300001147983 */ /* 0x000ee80000300800 */
[----:B------:R-:W4:Y:S04]  /*ea70*/  LDL.LU R233, [R1+0x34] ;  /* 0x0000340001e97983 */ /* 0x000f280000300800 */
[----:B------:R-:W4:Y:S04]  /*ea80*/  LDL.LU R232, [R1+0x38] ;  /* 0x0000380001e87983 */ /* 0x000f280000300800 */
[----:B------:R-:W4:Y:S04]  /*ea90*/  LDL.LU R23, [R1+0x3c] ;  /* 0x00003c0001177983 */ /* 0x000f280000300800 */
[----:B------:R0:W-:Y:S04]  /*eaa0*/  @P3 STG.E.U16 desc[UR46][R4.64+0x30], R11 ;  /* 0x0000300b04003986 */ /* 0x0001e8000c10152e */
[----:B------:R1:W-:Y:S04]  /*eab0*/  @P4 STG.E.U16 desc[UR46][R4.64+0x32], R10 ;  /* 0x0000320a04004986 */ /* 0x0003e8000c10152e */
[----:B0-----:R-:W2:Y:S04]  /*eac0*/  LDL.LU R11, [R1+0x8] ;  /* 0x00000800010b7983 */ /* 0x001ea80000300800 */
[----:B-1----:R-:W5:Y:S01]  /*ead0*/  LDL.LU R10, [R1] ;  /* 0x00000000010a7983 */ /* 0x002f620000300800 */
[----:B------:R-:W-:-:S02]  /*eae0*/  ISETP.GT.AND P1, PT, R0, 0x18, P5 ;  /* 0x000000180000780c */ /* 0x000fc40002f24270 */
[----:B------:R-:W-:Y:S02]  /*eaf0*/  ISETP.GT.AND P2, PT, R0, 0x19, P5 ;  /* 0x000000190000780c */ /* 0x000fe40002f44270 */
[----:B------:R-:W-:Y:S02]  /*eb00*/  F2FP.BF16.F32.PACK_AB R9, RZ, R9 ;  /* 0x00000009ff09723e */ /* 0x000fe400000010ff */
[----:B------:R-:W-:-:S07]  /*eb10*/  F2FP.BF16.F32.PACK_AB R8, RZ, R8 ;  /* 0x00000008ff08723e */ /* 0x000fce00000010ff */
[----:B------:R-:W-:Y:S01]  /*eb20*/  @P1 STG.E.U16 desc[UR46][R6.64+0x30], R9 ;  /* 0x0000300906001986 */ /* 0x000fe2000c10152e */
[----:B------:R-:W-:-:S03]  /*eb30*/  ISETP.GT.AND P1, PT, R3, 0x80, PT ;  /* 0x000000800300780c */ /* 0x000fc60003f24270 */
[----:B------:R0:W-:Y:S01]  /*eb40*/  @P2 STG.E.U16 desc[UR46][R6.64+0x32], R8 ;  /* 0x0000320806002986 */ /* 0x0001e2000c10152e */
[----:B------:R-:W-:Y:S01]  /*eb50*/  ISETP.GT.AND P2, PT, R0, RZ, P1 ;  /* 0x000000ff0000720c */ /* 0x000fe20000f44270 */
[----:B------:R-:W-:Y:S01]  /*eb60*/  UIMAD UR4, UR9, 0xf0, URZ ;  /* 0x000000f0090478a4 */ /* 0x000fe2000f8e023f */
[----:B0-----:R-:W-:-:S04]  /*eb70*/  IMAD.U32 R8, RZ, RZ, UR8 ;  /* 0x00000008ff087e24 */ /* 0x001fc8000f8e00ff */
[----:B------:R-:W-:-:S04]  /*eb80*/  IMAD.WIDE.U32 R8, R8, 0xf0, R6 ;  /* 0x000000f008087825 */ /* 0x000fc800078e0006 */
[----:B------:R-:W-:Y:S02]  /*eb90*/  VIADD R9, R9, UR4 ;  /* 0x0000000409097c36 */ /* 0x000fe40008000000 */
[----:B-----5:R-:W-:-:S05]  /*eba0*/  FMUL R10, R10, R2 ;  /* 0x000000020a0a7220 */ /* 0x020fca0000400000 */
[----:B------:R-:W-:-:S05]  /*ebb0*/  F2FP.BF16.F32.PACK_AB R10, RZ, R10 ;  /* 0x0000000aff0a723e */ /* 0x000fca00000010ff */
[----:B------:R0:W-:Y:S04]  /*ebc0*/  @P2 STG.E.U16 desc[UR46][R8.64], R10 ;  /* 0x0000000a08002986 */ /* 0x0001e8000c10152e */
[----:B0-----:R-:W5:Y:S01]  /*ebd0*/  LDL.LU R10, [R1+0x4] ;  /* 0x00000400010a7983 */ /* 0x001f620000300800 */
[----:B------:R-:W-:Y:S02]  /*ebe0*/  ISETP.GT.AND P2, PT, R0, 0x1, P1 ;  /* 0x000000010000780c */ /* 0x000fe40000f44270 */
[----:B------:R-:W-:Y:S01]  /*ebf0*/  ISETP.GT.AND P4, PT, R3, 0x88, PT ;  /* 0x000000880300780c */ /* 0x000fe20003f84270 */
[----:B--2---:R-:W-:-:S05]  /*ec00*/  FMUL R11, R11, R2 ;  /* 0x000000020b0b7220 */ /* 0x004fca0000400000 */
[----:B------:R-:W-:-:S04]  /*ec10*/  F2FP.BF16.F32.PACK_AB R11, RZ, R11 ;  /* 0x0000000bff0b723e */ /* 0x000fc800000010ff */
[----:B------:R-:W-:Y:S01]  /*ec20*/  PRMT R12, R11, 0x7610, R12 ;  /* 0x000076100b0c7816 */ /* 0x000fe2000000000c */
[----:B-----5:R-:W-:-:S05]  /*ec30*/  FMUL R10, R10, R2 ;  /* 0x000000020a0a7220 */ /* 0x020fca0000400000 */
[----:B------:R-:W-:-:S05]  /*ec40*/  F2FP.BF16.F32.PACK_AB R10, RZ, R10 ;  /* 0x0000000aff0a723e */ /* 0x000fca00000010ff */
[----:B------:R0:W-:Y:S01]  /*ec50*/  @P2 STG.E.U16 desc[UR46][R8.64+0x2], R10 ;  /* 0x0000020a08002986 */ /* 0x0001e2000c10152e */
[----:B------:R-:W-:Y:S02]  /*ec60*/  ISETP.GT.AND P2, PT, R0, RZ, P4 ;  /* 0x000000ff0000720c */ /* 0x000fe40002744270 */
[----:B0-----:R-:W-:-:S04]  /*ec70*/  IADD3 R10, P3, R8, UR11, RZ ;  /* 0x0000000b080a7c10 */ /* 0x001fc8000ff7e0ff */
[----:B------:R-:W-:-:S07]  /*ec80*/  IADD3.X R11, R9, UR5, RZ, P3, !PT ;  /* 0x00000005090b7c10 */ /* 0x000fce0009ffe4ff */
[----:B------:R0:W-:Y:S04]  /*ec90*/  @P2 STG.E.U16 desc[UR46][R10.64], R12 ;  /* 0x0000000c0a002986 */ /* 0x0001e8000c10152e */
[----:B0-----:R-:W2:Y:S01]  /*eca0*/  LDL.LU R12, [R1+0xc] ;  /* 0x00000c00010c7983 */ /* 0x001ea20000300800 */
[----:B------:R-:W-:Y:S01]  /*ecb0*/  ISETP.GT.AND P2, PT, R0, 0x1, P4 ;  /* 0x000000010000780c */ /* 0x000fe20002744270 */
[----:B--2---:R-:W-:-:S05]  /*ecc0*/  FMUL R12, R12, R2 ;  /* 0x000000020c0c7220 */ /* 0x004fca0000400000 */
[----:B------:R-:W-:-:S07]  /*ecd0*/  F2FP.BF16.F32.PACK_AB R12, RZ, R12 ;  /* 0x0000000cff0c723e */ /* 0x000fce00000010ff */
        /* <DEDUP_REMOVED lines=8> */
[----:B------:R-:W-:-:S05]  /*ed60*/  FMUL R13, R13, R2 ;  /* 0x000000020d0d7220 */ /* 0x000fca0000400000 */
[----:B------:R-:W-:Y:S01]  /*ed70*/  F2FP.BF16.F32.PACK_AB R13, RZ, R13 ;  /* 0x0000000dff0d723e */ /* 0x000fe200000010ff */
[----:B------:R-:W-:Y:S01]  /*ed80*/  FMUL R14, R14, R2 ;  /* 0x000000020e0e7220 */ /* 0x000fe20000400000 */
[C---:B------:R-:W-:Y:S02]  /*ed90*/  ISETP.GT.AND P3, PT, R0.reuse, 0x11, P1 ;  /* 0x000000110000780c */ /* 0x040fe40000f64270 */
[----:B------:R-:W-:Y:S02]  /*eda0*/  ISETP.GT.AND P6, PT, R0, 0x10, P4 ;  /* 0x000000100000780c */ /* 0x000fe400027c4270 */
[----:B------:R-:W-:Y:S01]  /*edb0*/  F2FP.BF16.F32.PACK_AB R18, RZ, R14 ;  /* 0x0000000eff12723e */ /* 0x000fe200000010ff */
[----:B------:R-:W-:Y:S02]  /*edc0*/  USHF.L.U32 UR13, UR8, 0x8, URZ ;  /* 0x00000008080d7899 */ /* 0x000fe4000800063f */
[----:B------:R-:W-:Y:S01]  /*edd0*/  USHF.L.U64.HI UR12, UR8, 0x8, UR9 ;  /* 0x00000008080c7899 */ /* 0x000fe20008010209 */
[----:B---3--:R-:W-:-:S05]  /*ede0*/  FMUL R20, R20, R2 ;  /* 0x0000000214147220 */ /* 0x008fca0000400000 */
[----:B------:R-:W-:Y:S01]  /*edf0*/  F2FP.BF16.F32.PACK_AB R20, RZ, R20 ;  /* 0x00000014ff14723e */ /* 0x000fe200000010ff */
[-C--:B------:R-:W-:Y:S01]  /*ee00*/  FMUL R216, R216, R2.reuse ;  /* 0x00000002d8d87220 */ /* 0x080fe20000400000 */
[----:B------:R-:W-:-:S04]  /*ee10*/  FMUL R217, R217, R2 ;  /* 0x00000002d9d97220 */ /* 0x000fc80000400000 */
[----:B------:R-:W-:Y:S02]  /*ee20*/  F2FP.BF16.F32.PACK_AB R216, RZ, R216 ;  /* 0x000000d8ffd8723e */ /* 0x000fe400000010ff */
[----:B------:R-:W-:Y:S01]  /*ee30*/  F2FP.BF16.F32.PACK_AB R217, RZ, R217 ;  /* 0x000000d9ffd9723e */ /* 0x000fe200000010ff */
[----:B------:R-:W-:-:S05]  /*ee40*/  FMUL R218, R218, R2 ;  /* 0x00000002dada7220 */ /* 0x000fca0000400000 */
        /* <DEDUP_REMOVED lines=13> */
[-C--:B------:R-:W-:Y:S01]  /*ef20*/  FMUL R225, R225, R2.reuse ;  /* 0x00000002e1e17220 */ /* 0x080fe20000400000 */
[----:B--2---:R-:W-:-:S05]  /*ef30*/  FMUL R12, R12, R2 ;  /* 0x000000020c0c7220 */ /* 0x004fca0000400000 */
[----:B------:R-:W-:-:S05]  /*ef40*/  F2FP.BF16.F32.PACK_AB R12, RZ, R12 ;  /* 0x0000000cff0c723e */ /* 0x000fca00000010ff */
[----:B------:R0:W-:Y:S01]  /*ef50*/  @P2 STG.E.U16 desc[UR46][R8.64+0x12], R12 ;  /* 0x0000120c08002986 */ /* 0x0001e2000c10152e */
[----:B------:R-:W-:Y:S02]  /*ef60*/  ISETP.GT.AND P2, PT, R0, 0x8, P4 ;  /* 0x000000080000780c */ /* 0x000fe40002744270 */
[----:B0-----:R-:W-:Y:S01]  /*ef70*/  PRMT R12, R13, 0x7610, R12 ;  /* 0x000076100d0c7816 */ /* 0x001fe2000000000c */
[----:B------:R-:W-:-:S10]  /*ef80*/  FMUL R13, R235, R2 ;  /* 0x00000002eb0d7220 */ /* 0x000fd40000400000 */
[----:B------:R0:W-:Y:S01]  /*ef90*/  @P2 STG.E.U16 desc[UR46][R10.64+0x10], R12 ;  /* 0x0000100c0a002986 */ /* 0x0001e2000c10152e */
[----:B------:R-:W-:Y:S02]  /*efa0*/  ISETP.GT.AND P2, PT, R0, 0x9, P4 ;  /* 0x000000090000780c */ /* 0x000fe40002744270 */
[----:B------:R-:W-:-:S04]  /*efb0*/  F2FP.BF16.F32.PACK_AB R13, RZ, R13 ;  /* 0x0000000dff0d723e */ /* 0x000fc800000010ff */
[----:B0-----:R-:W-:Y:S01]  /*efc0*/  PRMT R12, R13, 0x7610, R12 ;  /* 0x000076100d0c7816 */ /* 0x001fe2000000000c */
[----:B----4-:R-:W-:-:S06]  /*efd0*/  FMUL R13, R234, R2 ;  /* 0x00000002ea0d7220 */ /* 0x010fcc0000400000 */
[----:B------:R0:W-:Y:S01]  /*efe0*/  @P2 STG.E.U16 desc[UR46][R10.64+0x12], R12 ;  /* 0x0000120c0a002986 */ /* 0x0001e2000c10152e */
[----:B------:R-:W-:Y:S02]  /*eff0*/  ISETP.GT.AND P2, PT, R0, 0x10, P1 ;  /* 0x000000100000780c */ /* 0x000fe40000f44270 */
[----:B------:R-:W-:Y:S01]  /*f000*/  F2FP.BF16.F32.PACK_AB R15, RZ, R13 ;  /* 0x0000000dff0f723e */ /* 0x000fe200000010ff */
[----:B------:R-:W-:-:S03]  /*f010*/  FMUL R13, R19, R2 ;  /* 0x00000002130d7220 */ /* 0x000fc60000400000 */
[----:B------:R-:W-:Y:S01]  /*f020*/  PRMT R14, R15, 0x7610, R14 ;  /* 0x000076100f0e7816 */ /* 0x000fe2000000000e */
[----:B------:R-:W-:Y:S01]  /*f030*/  IMAD.U32 R19, RZ, RZ, UR11 ;  /* 0x0000000bff137e24 */ /* 0x000fe2000f8e00ff */
[----:B------:R-:W-:Y:S02]  /*f040*/  F2FP.BF16.F32.PACK_AB R13, RZ, R13 ;  /* 0x0000000dff0d723e */ /* 0x000fe400000010ff */
[----:B0-----:R-:W-:Y:S01]  /*f050*/  PRMT R12, R18, 0x7610, R12 ;  /* 0x00007610120c7816 */ /* 0x001fe2000000000c */
[----:B------:R-:W-:Y:S02]  /*f060*/  FMUL R15, R21, R2 ;  /* 0x00000002150f7220 */ /* 0x000fe40000400000 */
[----:B------:R-:W-:Y:S01]  /*f070*/  @P2 STG.E.U16 desc[UR46][R8.64+0x20], R14 ;  /* 0x0000200e08002986 */ /* 0x000fe2000c10152e */
[----:B------:R-:W-:-:S03]  /*f080*/  IMAD.U32 R21, RZ, RZ, UR5 ;  /* 0x00000005ff157e24 */ /* 0x000fc6000f8e00ff */
[----:B------:R0:W-:Y:S04]  /*f090*/  @P3 STG.E.U16 desc[UR46][R8.64+0x22], R12 ;  /* 0x0000220c08003986 */ /* 0x0001e8000c10152e */
[----:B------:R1:W-:Y:S01]  /*f0a0*/  @P6 STG.E.U16 desc[UR46][R10.64+0x20], R13 ;  /* 0x0000200d0a006986 */ /* 0x0003e2000c10152e */
[----:B------:R-:W-:Y:S02]  /*f0b0*/  ISETP.GT.AND P3, PT, R0, 0x11, P4 ;  /* 0x000000110000780c */ /* 0x000fe40002764270 */
[----:B0-----:R-:W-:-:S04]  /*f0c0*/  IADD3 R12, P2, P6, R19, UR13, R8 ;  /* 0x0000000d130c7c10 */ /* 0x001fc8000fe5e008 */
[----:B-1----:R-:W-:Y:S02]  /*f0d0*/  IADD3.X R13, R21, UR12, R9, P2, P6 ;  /* 0x0000000c150d7c10 */ /* 0x002fe400097ec409 */
[C---:B------:R-:W-:Y:S01]  /*f0e0*/  ISETP.GT.AND P2, PT, R0.reuse, 0x18, P1 ;  /* 0x000000180000780c */ /* 0x040fe20000f44270 */
[----:B------:R-:W-:Y:S01]  /*f0f0*/  FMUL R14, R233, R2 ;  /* 0x00000002e90e7220 */ /* 0x000fe20000400000 */
[----:B------:R-:W-:Y:S02]  /*f100*/  F2FP.BF16.F32.PACK_AB R15, RZ, R15 ;  /* 0x0000000fff0f723e */ /* 0x000fe400000010ff */
[C---:B------:R-:W-:Y:S02]  /*f110*/  ISETP.GT.AND P6, PT, R0.reuse, 0x19, P1 ;  /* 0x000000190000780c */ /* 0x040fe40000fc4270 */
[----:B------:R-:W-:Y:S01]  /*f120*/  F2FP.BF16.F32.PACK_AB R21, RZ, R14 ;  /* 0x0000000eff15723e */ /* 0x000fe200000010ff */
[----:B------:R0:W-:Y:S01]  /*f130*/  @P3 STG.E.U16 desc[UR46][R10.64+0x22], R15 ;  /* 0x0000220f0a003986 */ /* 0x0001e2000c10152e */
[----:B------:R-:W-:-:S05]  /*f140*/  ISETP.GT.AND P3, PT, R0, 0x18, P4 ;  /* 0x000000180000780c */ /* 0x000fca0002764270 */
[----:B------:R-:W-:Y:S02]  /*f150*/  @P2 IMAD.MOV.U32 R14, RZ, RZ, R8 ;  /* 0x000000ffff0e2224 */ /* 0x000fe400078e0008 */
[-C--:B------:R-:W-:Y:S01]  /*f160*/  FMUL R18, R232, R2.reuse ;  /* 0x00000002e8127220 */ /* 0x080fe20000400000 */
[----:B0-----:R-:W-:Y:S02]  /*f170*/  @P2 IMAD.MOV.U32 R15, RZ, RZ, R9 ;  /* 0x000000ffff0f2224 */ /* 0x001fe400078e0009 */
[----:B------:R-:W-:-:S03]  /*f180*/  FMUL R19, R23, R2 ;  /* 0x0000000217137220 */ /* 0x000fc60000400000 */
[----:B------:R0:W-:Y:S01]  /*f190*/  @P2 STG.E.U16 desc[UR46][R14.64+0x30], R20 ;  /* 0x000030140e002986 */ /* 0x0001e2000c10152e */
[----:B------:R-:W-:Y:S02]  /*f1a0*/  ISETP.GT.AND P2, PT, R0, 0x19, P4 ;  /* 0x000000190000780c */ /* 0x000fe40002744270 */
[----:B------:R-:W-:Y:S02]  /*f1b0*/  F2FP.BF16.F32.PACK_AB R18, RZ, R18 ;  /* 0x00000012ff12723e */ /* 0x000fe400000010ff */
[----:B------:R-:W-:Y:S01]  /*f1c0*/  F2FP.BF16.F32.PACK_AB R19, RZ, R19 ;  /* 0x00000013ff13723e */ /* 0x000fe200000010ff */
[----:B0-----:R-:W-:Y:S02]  /*f1d0*/  @P6 IMAD.MOV.U32 R14, RZ, RZ, R8 ;  /* 0x000000ffff0e6224 */ /* 0x001fe400078e0008 */
[----:B------:R-:W-:Y:S01]  /*f1e0*/  @P6 IMAD.MOV.U32 R15, RZ, RZ, R9 ;  /* 0x000000ffff0f6224 */ /* 0x000fe200078e0009 */
[----:B------:R-:W-:-:S04]  /*f1f0*/  PRMT R22, R19, 0x7610, R22 ;  /* 0x0000761013167816 */ /* 0x000fc80000000016 */
[----:B------:R0:W-:Y:S01]  /*f200*/  @P6 STG.E.U16 desc[UR46][R14.64+0x32], R21 ;  /* 0x000032150e006986 */ /* 0x0001e2000c10152e */
[----:B------:R-:W-:-:S03]  /*f210*/  IADD3 R8, P6, R8, UR13, RZ ;  /* 0x0000000d08087c10 */ /* 0x000fc6000ffde0ff */
[----:B------:R-:W-:Y:S01]  /*f220*/  @P3 STG.E.U16 desc[UR46][R10.64+0x30], R18 ;  /* 0x000030120a003986 */ /* 0x000fe2000c10152e */
[----:B------:R-:W-:Y:S02]  /*f230*/  ISETP.GT.AND P3, PT, R3, 0x100, PT ;  /* 0x000001000300780c */ /* 0x000fe40003f64270 */
[----:B------:R-:W-:Y:S01]  /*f240*/  IADD3.X R9, R9, UR12, RZ, P6, !PT ;  /* 0x0000000c09097c10 */ /* 0x000fe2000b7fe4ff */
[----:B------:R1:W-:Y:S01]  /*f250*/  @P2 STG.E.U16 desc[UR46][R10.64+0x32], R22 ;  /* 0x000032160a002986 */ /* 0x0003e2000c10152e */
[C---:B------:R-:W-:Y:S02]  /*f260*/  ISETP.GT.AND P2, PT, R0.reuse, RZ, P3 ;  /* 0x000000ff0000720c */ /* 0x040fe40001f44270 */
[----:B------:R-:W-:Y:S01]  /*f270*/  ISETP.GT.AND P6, PT, R0, 0x1, P3 ;  /* 0x000000010000780c */ /* 0x000fe20001fc4270 */
[----:B------:R-:W-:Y:S02]  /*f280*/  IMAD.U32 R19, RZ, RZ, UR8 ;  /* 0x00000008ff137e24 */ /* 0x000fe4000f8e00ff */
[----:B0-----:R-:W-:-:S02]  /*f290*/  IMAD.U32 R15, RZ, RZ, UR11 ;  /* 0x0000000bff0f7e24 */ /* 0x001fc4000f8e00ff */
[----:B-1----:R-:W-:Y:S02]  /*f2a0*/  IMAD.MOV.U32 R10, RZ, RZ, R6 ;  /* 0x000000ffff0a7224 */ /* 0x002fe400078e0006 */
[----:B------:R-:W-:Y:S02]  /*f2b0*/  IMAD.MOV.U32 R11, RZ, RZ, R7 ;  /* 0x000000ffff0b7224 */ /* 0x000fe400078e0007 */
[----:B------:R-:W-:Y:S02]  /*f2c0*/  IMAD.WIDE.U32 R18, R19, 0xf0, R10 ;  /* 0x000000f013127825 */ /* 0x000fe400078e000a */
[----:B------:R-:W-:Y:S02]  /*f2d0*/  @P2 STG.E.U16 desc[UR46][R8.64], R216 ;  /* 0x000000d808002986 */ /* 0x000fe4000c10152e */
[----:B------:R-:W-:Y:S02]  /*f2e0*/  IMAD.U32 R7, RZ, RZ, UR5 ;  /* 0x00000005ff077e24 */ /* 0x000fe4000f8e00ff */
[----:B------:R-:W-:Y:S01]  /*f2f0*/  @P6 STG.E.U16 desc[UR46][R8.64+0x2], R217 ;  /* 0x000002d908006986 */ /* 0x000fe2000c10152e */
[----:B------:R-:W-:Y:S01]  /*f300*/  VIADD R19, R19, UR4 ;  /* 0x0000000413137c36 */ /* 0x000fe20008000000 */
[----:B------:R-:W-:-:S04]  /*f310*/  IADD3 R6, P2, P6, R15, UR13, R18 ;  /* 0x0000000d0f067c10 */ /* 0x000fc8000fe5e012 */
[----:B------:R-:W-:Y:S02]  /*f320*/  IADD3.X R7, R7, UR12, R19, P2, P6 ;  /* 0x0000000c07077c10 */ /* 0x000fe400097ec413 */
[----:B------:R-:W-:Y:S02]  /*f330*/  IADD3 R14, P6, R8, UR11, RZ ;  /* 0x0000000b080e7c10 */ /* 0x000fe4000ffde0ff */
[----:B------:R-:W-:Y:S02]  /*f340*/  ISETP.GT.AND P2, PT, R3, 0x108, PT ;  /* 0x000001080300780c */ /* 0x000fe40003f44270 */
[----:B------:R-:W-:Y:S02]  /*f350*/  IADD3.X R15, R9, UR5, RZ, P6, !PT ;  /* 0x00000005090f7c10 */ /* 0x000fe4000b7fe4ff */
[----:B------:R-:W-:-:S13]  /*f360*/  ISETP.GT.AND P6, PT, R0, RZ, P2 ;  /* 0x000000ff0000720c */ /* 0x000fda00017c4270 */
[----:B------:R-:W-:Y:S01]  /*f370*/  @P6 STG.E.U16 desc[UR46][R14.64], R218 ;  /* 0x000000da0e006986 */ /* 0x000fe2000c10152e */
[----:B------:R-:W-:-:S13]  /*f380*/  ISETP.GT.AND P6, PT, R0, 0x1, P2 ;  /* 0x000000010000780c */ /* 0x000fda00017c4270 */
[----:B------:R0:W-:Y:S01]  /*f390*/  @P6 STG.E.U16 desc[UR46][R14.64+0x2], R219 ;  /* 0x000002db0e006986 */ /* 0x0001e2000c10152e */
[----:B------:R-:W-:-:S13]  /*f3a0*/  ISETP.GT.AND P6, PT, R0, 0x8, P3 ;  /* 0x000000080000780c */ /* 0x000fda0001fc4270 */
[----:B------:R-:W-:Y:S01]  /*f3b0*/  @P6 STG.E.U16 desc[UR46][R8.64+0x10], R220 ;  /* 0x000010dc08006986 */ /* 0x000fe2000c10152e */
[----:B------:R-:W-:-:S13]  /*f3c0*/  ISETP.GT.AND P6, PT, R0, 0x9, P3 ;  /* 0x000000090000780c */ /* 0x000fda0001fc4270 */
[----:B------:R-:W-:Y:S01]  /*f3d0*/  @P6 STG.E.U16 desc[UR46][R8.64+0x12], R221 ;  /* 0x000012dd08006986 */ /* 0x000fe2000c10152e */
[----:B0-----:R-:W-:-:S04]  /*f3e0*/  IADD3 R14, P6, R8, UR11, RZ ;  /* 0x0000000b080e7c10 */ /* 0x001fc8000ffde0ff */
[----:B------:R-:W-:Y:S02]  /*f3f0*/  IADD3.X R15, R9, UR5, RZ, P6, !PT ;  /* 0x00000005090f7c10 */ /* 0x000fe4000b7fe4ff */
[----:B------:R-:W-:-:S13]  /*f400*/  ISETP.GT.AND P6, PT, R0, 0x8, P2 ;  /* 0x000000080000780c */ /* 0x000fda00017c4270 */
[----:B------:R-:W-:Y:S01]  /*f410*/  @P6 STG.E.U16 desc[UR46][R14.64+0x10], R222 ;  /* 0x000010de0e006986 */ /* 0x000fe2000c10152e */
[----:B------:R-:W-:-:S13]  /*f420*/  ISETP.GT.AND P6, PT, R0, 0x9, P2 ;  /* 0x000000090000780c */ /* 0x000fda00017c4270 */
[----:B------:R-:W-:Y:S01]  /*f430*/  @P6 STG.E.U16 desc[UR46][R12.64+0x12], R223 ;  /* 0x000012df0c006986 */ /* 0x000fe2000c10152e */
[----:B------:R-:W-:Y:S02]  /*f440*/  ISETP.GT.AND P6, PT, R0, 0x10, P3 ;  /* 0x000000100000780c */ /* 0x000fe40001fc4270 */
[----:B------:R-:W-:-:S11]  /*f450*/  F2FP.BF16.F32.PACK_AB R225, RZ, R225 ;  /* 0x000000e1ffe1723e */ /* 0x000fd600000010ff */
[----:B------:R-:W-:Y:S01]  /*f460*/  @P6 STG.E.U16 desc[UR46][R8.64+0x20], R224 ;  /* 0x000020e008006986 */ /* 0x000fe2000c10152e */
[----:B------:R-:W-:Y:S01]  /*f470*/  ISETP.GT.AND P6, PT, R0, 0x11, P3 ;  /* 0x000000110000780c */ /* 0x000fe20001fc4270 */
[----:B------:R-:W-:-:S12]  /*f480*/  FMUL R226, R226, R2 ;  /* 0x00000002e2e27220 */ /* 0x000fd80000400000 */
[----:B------:R-:W-:Y:S01]  /*f490*/  @P6 STG.E.U16 desc[UR46][R8.64+0x22], R225 ;  /* 0x000022e108006986 */ /* 0x000fe2000c10152e */
[----:B------:R-:W-:Y:S02]  /*f4a0*/  ISETP.GT.AND P6, PT, R0, 0x10, P2 ;  /* 0x000000100000780c */ /* 0x000fe400017c4270 */
[----:B------:R-:W-:Y:S01]  /*f4b0*/  F2FP.BF16.F32.PACK_AB R226, RZ, R226 ;  /* 0x000000e2ffe2723e */ /* 0x000fe200000010ff */
[----:B------:R-:W-:-:S10]  /*f4c0*/  FMUL R227, R227, R2 ;  /* 0x00000002e3e37220 */ /* 0x000fd40000400000 */
        /* <DEDUP_REMOVED lines=12> */
[----:B------:R0:W-:Y:S01]  /*f590*/  @P6 STG.E.U16 desc[UR46][R8.64+0x32], R229 ;  /* 0x000032e508006986 */ /* 0x0001e2000c10152e */
[----:B------:R-:W-:Y:S02]  /*f5a0*/  ISETP.GT.AND P6, PT, R0, 0x18, P2 ;  /* 0x000000180000780c */ /* 0x000fe400017c4270 */
[----:B------:R-:W-:Y:S01]  /*f5b0*/  F2FP.BF16.F32.PACK_AB R230, RZ, R230 ;  /* 0x000000e6ffe6723e */ /* 0x000fe200000010ff */
[----:B------:R-:W-:-:S10]  /*f5c0*/  FMUL R231, R231, R2 ;  /* 0x00000002e7e77220 */ /* 0x000fd40000400000 */
[----:B0-----:R-:W-:Y:S02]  /*f5d0*/  @P6 IMAD.MOV.U32 R8, RZ, RZ, R12 ;  /* 0x000000ffff086224 */ /* 0x001fe400078e000c */
[----:B------:R-:W-:-:S05]  /*f5e0*/  @P6 IMAD.MOV.U32 R9, RZ, RZ, R13 ;  /* 0x000000ffff096224 */ /* 0x000fca00078e000d */
[----:B------:R0:W-:Y:S01]  /*f5f0*/  @P6 STG.E.U16 desc[UR46][R8.64+0x30], R230 ;  /* 0x000030e608006986 */ /* 0x0001e2000c10152e */
[----:B------:R-:W-:Y:S02]  /*f600*/  ISETP.GT.AND P6, PT, R0, 0x19, P2 ;  /* 0x000000190000780c */ /* 0x000fe400017c4270 */
[----:B------:R-:W-:Y:S01]  /*f610*/  F2FP.BF16.F32.PACK_AB R231, RZ, R231 ;  /* 0x000000e7ffe7723e */ /* 0x000fe200000010ff */
[----:B------:R-:W-:-:S10]  /*f620*/  FMUL R200, R200, R2 ;  /* 0x00000002c8c87220 */ /* 0x000fd40000400000 */
[----:B------:R1:W-:Y:S01]  /*f630*/  @P6 STG.E.U16 desc[UR46][R12.64+0x32], R231 ;  /* 0x000032e70c006986 */ /* 0x0003e2000c10152e */
        /* <DEDUP_REMOVED lines=69> */
[----:B------:R-:W-:-:S11]  /*fa90*/  F2FP.BF16.F32.PACK_AB R185, RZ, R185 ;  /* 0x000000b9ffb9723e */ /* 0x000fd600000010ff */
[----:B0-----:R-:W-:Y:S02]  /*faa0*/  @P6 IMAD.MOV.U32 R8, RZ, RZ, R18 ;  /* 0x000000ffff086224 */ /* 0x001fe400078e0012 */
[----:B------:R-:W-:-:S05]  /*fab0*/  @P6 IMAD.MOV.U32 R9, RZ, RZ, R19 ;  /* 0x000000ffff096224 */ /* 0x000fca00078e0013 */
[----:B------:R0:W-:Y:S01]  /*fac0*/  @P6 STG.E.U16 desc[UR46][R8.64+0x42], R185 ;  /* 0x000042b908006986 */ /* 0x0001e2000c10152e */
[----:B-1----:R-:W-:-:S04]  /*fad0*/  IADD3 R12, P6, R18, UR11, RZ ;  /* 0x0000000b120c7c10 */ /* 0x002fc8000ffde0ff */
[----:B------:R-:W-:Y:S02]  /*fae0*/  IADD3.X R13, R19, UR5, RZ, P6, !PT ;  /* 0x00000005130d7c10 */ /* 0x000fe4000b7fe4ff */
[----:B------:R-:W-:Y:S01]  /*faf0*/  ISETP.GT.AND P6, PT, R0, 0x20, P4 ;  /* 0x000000200000780c */ /* 0x000fe200027c4270 */
[----:B------:R-:W-:-:S05]  /*fb00*/  FMUL R186, R186, R2 ;  /* 0x00000002baba7220 */ /* 0x000fca0000400000 */
[----:B------:R-:W-:-:S07]  /*fb10*/  F2FP.BF16.F32.PACK_AB R186, RZ, R186 ;  /* 0x000000baffba723e */ /* 0x000fce00000010ff */
[----:B------:R-:W-:Y:S01]  /*fb20*/  @P6 STG.E.U16 desc[UR46][R12.64+0x40], R186 ;  /* 0x000040ba0c006986 */ /* 0x000fe2000c10152e */
[----:B------:R-:W-:Y:S01]  /*fb30*/  ISETP.GT.AND P6, PT, R0, 0x21, P4 ;  /* 0x000000210000780c */ /* 0x000fe200027c4270 */
[----:B------:R-:W-:-:S05]  /*fb40*/  FMUL R187, R187, R2 ;  /* 0x00000002bbbb7220 */ /* 0x000fca0000400000 */
[----:B------:R-:W-:-:S07]  /*fb50*/  F2FP.BF16.F32.PACK_AB R187, RZ, R187 ;  /* 0x000000bbffbb723e */ /* 0x000fce00000010ff */
[----:B0-----:R-:W-:Y:S02]  /*fb60*/  @P6 IMAD.MOV.U32 R8, RZ, RZ, R12 ;  /* 0x000000ffff086224 */ /* 0x001fe400078e000c */
[----:B------:R-:W-:-:S05]  /*fb70*/  @P6 IMAD.MOV.U32 R9, RZ, RZ, R13 ;  /* 0x000000ffff096224 */ /* 0x000fca00078e000d */
[----:B------:R0:W-:Y:S01]  /*fb80*/  @P6 STG.E.U16 desc[UR46][R8.64+0x42], R187 ;  /* 0x000042bb08006986 */ /* 0x0001e2000c10152e */
        /* <DEDUP_REMOVED lines=58> */
[----:B------:R-:W-:Y:S02]  /*ff30*/  @P6 IMAD.MOV.U32 R9, RZ, RZ, R19 ;  /* 0x000000ffff096224 */ /* 0x000fe400078e0013 */
[----:B------:R-:W-:-:S03]  /*ff40*/  FMUL R198, R198, R2 ;  /* 0x00000002c6c67220 */ /* 0x000fc60000400000 */
        /* <DEDUP_REMOVED lines=9> */
[----:B0-----:R-:W-:-:S04]  /*ffe0*/  IADD3 R8, P6, R18, UR13, RZ ;  /* 0x0000000d12087c10 */ /* 0x001fc8000ffde0ff */
[----:B------:R-:W-:Y:S02]  /*fff0*/  IADD3.X R9, R19, UR12, RZ, P6, !PT ;  /* 0x0000000c13097c10 */ /* 0x000fe4000b7fe4ff */
        /* <DEDUP_REMOVED lines=8> */
[----:B------:R-:W-:-:S04]  /*10080*/  IADD3 R14, P6, R8, UR11, RZ ;  /* 0x0000000b080e7c10 */ /* 0x000fc8000ffde0ff */
[----:B------:R-:W-:Y:S02]  /*10090*/  IADD3.X R15, R9, UR5, RZ, P6, !PT ;  /* 0x00000005090f7c10 */ /* 0x000fe4000b7fe4ff */
        /* <DEDUP_REMOVED lines=188> */
[----:B0-----:R-:W-:Y:S01]  /*10c60*/  @P6 IMAD.MOV.U32 R14, RZ, RZ, R18 ;  /* 0x000000ffff0e6224 */ /* 0x001fe200078e0012 */
[----:B------:R-:W-:Y:S01]  /*10c70*/  @P6 MOV R15, R19 ;  /* 0x00000013000f6202 */ /* 0x000fe20000000f00 */
[----:B------:R-:W-:-:S04]  /*10c80*/  FMUL R150, R150, R2 ;  /* 0x0000000296967220 */ /* 0x000fc80000400000 */
        /* <DEDUP_REMOVED lines=329> */
[C---:B------:R-:W-:Y:S02]  /*12120*/  ISETP.GT.AND P6, PT, R0.reuse, 0x98, P0 ;  /* 0x000000980000780c */ /* 0x040fe400007c4270 */
[----:B------:R-:W-:Y:S02]  /*12130*/  F2FP.BF16.F32.PACK_AB R68, RZ, R68 ;  /* 0x00000044ff44723e */ /* 0x000fe400000010ff */
[----:B------:R-:W-:Y:S01]  /*12140*/  ISETP.GT.AND P0, PT, R0, 0x99, P0 ;  /* 0x000000990000780c */ /* 0x000fe20000704270 */
[-C--:B------:R-:W-:Y:S01]  /*12150*/  FMUL R69, R69, R2.reuse ;  /* 0x0000000245457220 */ /* 0x080fe20000400000 */
[----:B------:R-:W-:-:S07]  /*12160*/  FMUL R70, R70, R2 ;  /* 0x0000000246467220 */ /* 0x000fce0000400000 */
[----:B------:R-:W-:Y:S01]  /*12170*/  @P6 STG.E.U16 desc[UR46][R4.64+0x130], R68 ;  /* 0x0001304404006986 */ /* 0x000fe2000c10152e */
[C---:B------:R-:W-:Y:S02]  /*12180*/  ISETP.GT.AND P6, PT, R0.reuse, 0x98, P5 ;  /* 0x000000980000780c */ /* 0x040fe40002fc4270 */
[----:B------:R-:W-:Y:S02]  /*12190*/  F2FP.BF16.F32.PACK_AB R69, RZ, R69 ;  /* 0x00000045ff45723e */ /* 0x000fe400000010ff */
[----:B------:R-:W-:Y:S02]  /*121a0*/  F2FP.BF16.F32.PACK_AB R70, RZ, R70 ;  /* 0x00000046ff46723e */ /* 0x000fe400000010ff */
[----:B------:R-:W-:Y:S01]  /*121b0*/  ISETP.GT.AND P5, PT, R0, 0x99, P5 ;  /* 0x000000990000780c */ /* 0x000fe20002fa4270 */
[----:B------:R0:W-:Y:S01]  /*121c0*/  @P0 STG.E.U16 desc[UR46][R4.64+0x132], R69 ;  /* 0x0001324504000986 */ /* 0x0001e2000c10152e */
[----:B------:R-:W-:-:S05]  /*121d0*/  FMUL R71, R71, R2 ;  /* 0x0000000247477220 */ /* 0x000fca0000400000 */
[----:B------:R-:W-:Y:S01]  /*121e0*/  @P6 STG.E.U16 desc[UR46][R10.64+0x130], R70 ;  /* 0x000130460a006986 */ /* 0x000fe2000c10152e */
[C---:B------:R-:W-:Y:S02]  /*121f0*/  ISETP.GT.AND P6, PT, R0.reuse, 0x80, P1 ;  /* 0x000000800000780c */ /* 0x040fe40000fc4270 */
[----:B------:R-:W-:Y:S02]  /*12200*/  F2FP.BF16.F32.PACK_AB R71, RZ, R71 ;  /* 0x00000047ff47723e */ /* 0x000fe400000010ff */
[----:B------:R-:W-:Y:S01]  /*12210*/  ISETP.GT.AND P0, PT, R0, 0x81, P1 ;  /* 0x000000810000780c */ /* 0x000fe20000f04270 */
[-C--:B------:R-:W-:Y:S02]  /*12220*/  FMUL R40, R40, R2.reuse ;  /* 0x0000000228287220 */ /* 0x080fe40000400000 */
[----:B------:R-:W-:Y:S01]  /*12230*/  @P5 STG.E.U16 desc[UR46][R10.64+0x132], R71 ;  /* 0x000132470a005986 */ /* 0x000fe2000c10152e */
[----:B------:R-:W-:Y:S01]  /*12240*/  ISETP.GT.AND P5, PT, R0, 0x80, P4 ;  /* 0x000000800000780c */ /* 0x000fe200027a4270 */
[----:B------:R-:W-:Y:S01]  /*12250*/  FMUL R41, R41, R2 ;  /* 0x0000000229297220 */ /* 0x000fe20000400000 */
[----:B------:R-:W-:-:S03]  /*12260*/  F2FP.BF16.F32.PACK_AB R40, RZ, R40 ;  /* 0x00000028ff28723e */ /* 0x000fc600000010ff */
[----:B0-----:R-:W-:Y:S02]  /*12270*/  @P6 IMAD.MOV.U32 R4, RZ, RZ, R18 ;  /* 0x000000ffff046224 */ /* 0x001fe400078e0012 */
[----:B------:R-:W-:Y:S01]  /*12280*/  @P6 IMAD.MOV.U32 R5, RZ, RZ, R19 ;  /* 0x000000ffff056224 */ /* 0x000fe200078e0013 */
[----:B------:R-:W-:Y:S01]  /*12290*/  F2FP.BF16.F32.PACK_AB R41, RZ, R41 ;  /* 0x00000029ff29723e */ /* 0x000fe200000010ff */
[----:B------:R-:W-:-:S03]  /*122a0*/  FMUL R42, R42, R2 ;  /* 0x000000022a2a7220 */ /* 0x000fc60000400000 */
[----:B------:R0:W-:Y:S01]  /*122b0*/  @P6 STG.E.U16 desc[UR46][R4.64+0x100], R40 ;  /* 0x0001002804006986 */ /* 0x0001e2000c10152e */
[----:B------:R-:W-:Y:S02]  /*122c0*/  ISETP.GT.AND P6, PT, R0, 0x81, P4 ;  /* 0x000000810000780c */ /* 0x000fe400027c4270 */
[----:B------:R-:W-:Y:S01]  /*122d0*/  F2FP.BF16.F32.PACK_AB R42, RZ, R42 ;  /* 0x0000002aff2a723e */ /* 0x000fe200000010ff */
[----:B------:R-:W-:Y:S01]  /*122e0*/  FMUL R43, R43, R2 ;  /* 0x000000022b2b7220 */ /* 0x000fe20000400000 */
[----:B0-----:R-:W-:Y:S02]  /*122f0*/  @P0 IMAD.MOV.U32 R4, RZ, RZ, R18 ;  /* 0x000000ffff040224 */ /* 0x001fe400078e0012 */
[----:B------:R-:W-:-:S05]  /*12300*/  @P0 IMAD.MOV.U32 R5, RZ, RZ, R19 ;  /* 0x000000ffff050224 */ /* 0x000fca00078e0013 */
[----:B------:R0:W-:Y:S01]  /*12310*/  @P0 STG.E.U16 desc[UR46][R4.64+0x102], R41 ;  /* 0x0001022904000986 */ /* 0x0001e2000c10152e */
[----:B------:R-:W-:Y:S01]  /*12320*/  ISETP.GT.AND P0, PT, R0, 0x88, P1 ;  /* 0x000000880000780c */ /* 0x000fe20000f04270 */
[----:B------:R-:W-:Y:S01]  /*12330*/  FMUL R44, R44, R2 ;  /* 0x000000022c2c7220 */ /* 0x000fe20000400000 */
[----:B------:R-:W-:Y:S01]  /*12340*/  F2FP.BF16.F32.PACK_AB R43, RZ, R43 ;  /* 0x0000002bff2b723e */ /* 0x000fe200000010ff */
        /* <DEDUP_REMOVED lines=9> */
[----:B------:R-:W-:Y:S01]  /*123e0*/  F2FP.BF16.F32.PACK_AB R45, RZ, R45 ;  /* 0x0000002dff2d723e */ /* 0x000fe200000010ff */
[----:B0-----:R-:W-:Y:S02]  /*123f0*/  @P0 IMAD.MOV.U32 R4, RZ, RZ, R18 ;  /* 0x000000ffff040224 */ /* 0x001fe400078e0012 */
[----:B------:R-:W-:-:S05]  /*12400*/  @P0 IMAD.MOV.U32 R5, RZ, RZ, R19 ;  /* 0x000000ffff050224 */ /* 0x000fca00078e0013 */
[----:B------:R0:W-:Y:S01]  /*12410*/  @P0 STG.E.U16 desc[UR46][R4.64+0x110], R44 ;  /* 0x0001102c04000986 */ /* 0x0001e2000c10152e */
[----:B------:R-:W-:Y:S01]  /*12420*/  ISETP.GT.AND P0, PT, R0, 0x88, P4 ;  /* 0x000000880000780c */ /* 0x000fe20002704270 */
[----:B------:R-:W-:Y:S01]  /*12430*/  FMUL R46, R46, R2 ;  /* 0x000000022e2e7220 */ /* 0x000fe20000400000 */
[----:B0-----:R-:W-:Y:S02]  /*12440*/  @P5 IMAD.MOV.U32 R4, RZ, RZ, R18 ;  /* 0x000000ffff045224 */ /* 0x001fe400078e0012 */
[----:B------:R-:W-:-:S05]  /*12450*/  @P5 IMAD.MOV.U32 R5, RZ, RZ, R19 ;  /* 0x000000ffff055224 */ /* 0x000fca00078e0013 */
[----:B------:R0:W-:Y:S01]  /*12460*/  @P5 STG.E.U16 desc[UR46][R4.64+0x112], R45 ;  /* 0x0001122d04005986 */ /* 0x0001e2000c10152e */
[C---:B------:R-:W-:Y:S01]  /*12470*/  ISETP.GT.AND P5, PT, R0.reuse, 0x89, P4 ;  /* 0x000000890000780c */ /* 0x040fe200027a4270 */
[----:B------:R-:W-:Y:S01]  /*12480*/  FMUL R47, R47, R2 ;  /* 0x000000022f2f7220 */ /* 0x000fe20000400000 */
[----:B------:R-:W-:Y:S02]  /*12490*/  F2FP.BF16.F32.PACK_AB R46, RZ, R46 ;  /* 0x0000002eff2e723e */ /* 0x000fe400000010ff */
[----:B------:R-:W-:Y:S01]  /*124a0*/  ISETP.GT.AND P6, PT, R0, 0x90, P1 ;  /* 0x000000900000780c */ /* 0x000fe20000fc4270 */
[----:B0-----:R-:W-:Y:S02]  /*124b0*/  @P0 IMAD.MOV.U32 R4, RZ, RZ, R12 ;  /* 0x000000ffff040224 */ /* 0x001fe400078e000c */
[----:B------:R-:W-:Y:S01]  /*124c0*/  @P0 IMAD.MOV.U32 R5, RZ, RZ, R13 ;  /* 0x000000ffff050224 */ /* 0x000fe200078e000d */
[----:B------:R-:W-:Y:S01]  /*124d0*/  F2FP.BF16.F32.PACK_AB R47, RZ, R47 ;  /* 0x0000002fff2f723e */ /* 0x000fe200000010ff */
[----:B------:R-:W-:-:S03]  /*124e0*/  FMUL R48, R48, R2 ;  /* 0x0000000230307220 */ /* 0x000fc60000400000 */
[----:B------:R0:W-:Y:S02]  /*124f0*/  @P0 STG.E.U16 desc[UR46][R4.64+0x110], R46 ;  /* 0x0001102e04000986 */ /* 0x0001e4000c10152e */
        /* <DEDUP_REMOVED lines=9> */
[----:B------:R-:W-:Y:S02]  /*12590*/  ISETP.GT.AND P6, PT, R0, 0x90, P4 ;  /* 0x000000900000780c */ /* 0x000fe400027c4270 */
[----:B------:R-:W-:Y:S01]  /*125a0*/  F2FP.BF16.F32.PACK_AB R49, RZ, R49 ;  /* 0x00000031ff31723e */ /* 0x000fe200000010ff */
[----:B------:R-:W-:Y:S01]  /*125b0*/  FMUL R50, R50, R2 ;  /* 0x0000000232327220 */ /* 0x000fe20000400000 */
[----:B------:R-:W-:Y:S01]  /*125c0*/  ISETP.GT.AND P0, PT, R0, 0x98, P1 ;  /* 0x000000980000780c */ /* 0x000fe20000f04270 */
[----:B0-----:R-:W-:Y:S02]  /*125d0*/  @P5 IMAD.MOV.U32 R4, RZ, RZ, R18 ;  /* 0x000000ffff045224 */ /* 0x001fe400078e0012 */
[----:B------:R-:W-:Y:S01]  /*125e0*/  @P5 IMAD.MOV.U32 R5, RZ, RZ, R19 ;  /* 0x000000ffff055224 */ /* 0x000fe200078e0013 */
[----:B------:R-:W-:-:S04]  /*125f0*/  F2FP.BF16.F32.PACK_AB R50, RZ, R50 ;  /* 0x00000032ff32723e */ /* 0x000fc800000010ff */
[----:B------:R0:W-:Y:S01]  /*12600*/  @P5 STG.E.U16 desc[UR46][R4.64+0x122], R49 ;  /* 0x0001223104005986 */ /* 0x0001e2000c10152e */
[C---:B------:R-:W-:Y:S01]  /*12610*/  ISETP.GT.AND P5, PT, R0.reuse, 0x91, P4 ;  /* 0x000000910000780c */ /* 0x040fe200027a4270 */
[-C--:B------:R-:W-:Y:S01]  /*12620*/  FMUL R51, R51, R2.reuse ;  /* 0x0000000233337220 */ /* 0x080fe20000400000 */
[----:B------:R-:W-:Y:S01]  /*12630*/  ISETP.GT.AND P1, PT, R0, 0x99, P1 ;  /* 0x000000990000780c */ /* 0x000fe20000f24270 */
[-C--:B------:R-:W-:Y:S01]  /*12640*/  FMUL R52, R52, R2.reuse ;  /* 0x0000000234347220 */ /* 0x080fe20000400000 */
[----:B0-----:R-:W-:Y:S02]  /*12650*/  @P6 IMAD.MOV.U32 R4, RZ, RZ, R12 ;  /* 0x000000ffff046224 */ /* 0x001fe400078e000c */
[----:B------:R-:W-:Y:S02]  /*12660*/  @P6 IMAD.MOV.U32 R5, RZ, RZ, R13 ;  /* 0x000000ffff056224 */ /* 0x000fe400078e000d */
[----:B------:R-:W-:-:S03]  /*12670*/  FMUL R53, R53, R2 ;  /* 0x0000000235357220 */ /* 0x000fc60000400000 */
[----:B------:R0:W-:Y:S01]  /*12680*/  @P6 STG.E.U16 desc[UR46][R4.64+0x120], R50 ;  /* 0x0001203204006986 */ /* 0x0001e2000c10152e */
[C---:B------:R-:W-:Y:S01]  /*12690*/  ISETP.GT.AND P6, PT, R0.reuse, 0x98, P4 ;  /* 0x000000980000780c */ /* 0x040fe200027c4270 */
[----:B------:R-:W-:Y:S01]  /*126a0*/  @P0 IMAD.MOV.U32 R10, RZ, RZ, R18 ;  /* 0x000000ffff0a0224 */ /* 0x000fe200078e0012 */
[----:B------:R-:W-:Y:S01]  /*126b0*/  F2FP.BF16.F32.PACK_AB R51, RZ, R51 ;  /* 0x00000033ff33723e */ /* 0x000fe200000010ff */
[----:B------:R-:W-:Y:S01]  /*126c0*/  @P0 IMAD.MOV.U32 R11, RZ, RZ, R19 ;  /* 0x000000ffff0b0224 */ /* 0x000fe200078e0013 */
[----:B------:R-:W-:Y:S01]  /*126d0*/  ISETP.GT.AND P4, PT, R0, 0x99, P4 ;  /* 0x000000990000780c */ /* 0x000fe20002784270 */
[----:B------:R-:W-:Y:S01]  /*126e0*/  FMUL R54, R54, R2 ;  /* 0x0000000236367220 */ /* 0x000fe20000400000 */
[----:B------:R-:W-:Y:S01]  /*126f0*/  F2FP.BF16.F32.PACK_AB R52, RZ, R52 ;  /* 0x00000034ff34723e */ /* 0x000fe200000010ff */
[----:B------:R-:W-:Y:S01]  /*12700*/  FMUL R55, R55, R2 ;  /* 0x0000000237377220 */ /* 0x000fe20000400000 */
[----:B------:R-:W-:Y:S01]  /*12710*/  F2FP.BF16.F32.PACK_AB R53, RZ, R53 ;  /* 0x00000035ff35723e */ /* 0x000fe200000010ff */
[----:B0-----:R-:W-:-:S02]  /*12720*/  @P5 IMAD.MOV.U32 R4, RZ, RZ, R12 ;  /* 0x000000ffff045224 */ /* 0x001fc400078e000c */
[----:B------:R-:W-:Y:S01]  /*12730*/  @P5 IMAD.MOV.U32 R5, RZ, RZ, R13 ;  /* 0x000000ffff055224 */ /* 0x000fe200078e000d */
[----:B------:R-:W-:-:S04]  /*12740*/  F2FP.BF16.F32.PACK_AB R54, RZ, R54 ;  /* 0x00000036ff36723e */ /* 0x000fc800000010ff */
[----:B------:R0:W-:Y:S01]  /*12750*/  @P5 STG.E.U16 desc[UR46][R4.64+0x122], R51 ;  /* 0x0001223304005986 */ /* 0x0001e2000c10152e */
[----:B------:R-:W-:-:S03]  /*12760*/  F2FP.BF16.F32.PACK_AB R55, RZ, R55 ;  /* 0x00000037ff37723e */ /* 0x000fc600000010ff */
[----:B------:R-:W-:Y:S04]  /*12770*/  @P0 STG.E.U16 desc[UR46][R10.64+0x130], R52 ;  /* 0x000130340a000986 */ /* 0x000fe8000c10152e */
[----:B------:R-:W-:Y:S01]  /*12780*/  @P1 STG.E.U16 desc[UR46][R18.64+0x132], R53 ;  /* 0x0001323512001986 */ /* 0x000fe2000c10152e */
[C---:B------:R-:W-:Y:S01]  /*12790*/  ISETP.GT.AND P1, PT, R0.reuse, 0x80, P2 ;  /* 0x000000800000780c */ /* 0x040fe20001724270 */
[----:B0-----:R-:W-:Y:S02]  /*127a0*/  @P6 IMAD.MOV.U32 R4, RZ, RZ, R12 ;  /* 0x000000ffff046224 */ /* 0x001fe400078e000c */
[----:B------:R-:W-:Y:S01]  /*127b0*/  @P6 IMAD.MOV.U32 R5, RZ, RZ, R13 ;  /* 0x000000ffff056224 */ /* 0x000fe200078e000d */
[C---:B------:R-:W-:Y:S02]  /*127c0*/  ISETP.GT.AND P0, PT, R0.reuse, 0x80, P3 ;  /* 0x000000800000780c */ /* 0x040fe40001f04270 */
[----:B------:R-:W-:-:S02]  /*127d0*/  ISETP.GT.AND P5, PT, R0, 0x81, P3 ;  /* 0x000000810000780c */ /* 0x000fc40001fa4270 */
[----:B------:R0:W-:Y:S01]  /*127e0*/  @P6 STG.E.U16 desc[UR46][R4.64+0x130], R54 ;  /* 0x0001303604006986 */ /* 0x0001e2000c10152e */
[-C--:B------:R-:W-:Y:S01]  /*127f0*/  FMUL R24, R24, R2.reuse ;  /* 0x0000000218187220 */ /* 0x080fe20000400000 */
[-C--:B------:R-:W-:Y:S02]  /*12800*/  FMUL R25, R25, R2.reuse ;  /* 0x0000000219197220 */ /* 0x080fe40000400000 */
[----:B------:R-:W-:Y:S01]  /*12810*/  @P4 STG.E.U16 desc[UR46][R12.64+0x132], R55 ;  /* 0x000132370c004986 */ /* 0x000fe2000c10152e */
[----:B------:R-:W-:Y:S01]  /*12820*/  ISETP.GT.AND P4, PT, R0, 0x81, P2 ;  /* 0x000000810000780c */ /* 0x000fe20001784270 */
[----:B------:R-:W-:Y:S01]  /*12830*/  FMUL R26, R26, R2 ;  /* 0x000000021a1a7220 */ /* 0x000fe20000400000 */
[----:B------:R-:W-:Y:S02]  /*12840*/  F2FP.BF16.F32.PACK_AB R24, RZ, R24 ;  /* 0x00000018ff18723e */ /* 0x000fe400000010ff */
[----:B------:R-:W-:Y:S01]  /*12850*/  F2FP.BF16.F32.PACK_AB R25, RZ, R25 ;  /* 0x00000019ff19723e */ /* 0x000fe200000010ff */
[----:B------:R-:W-:Y:S01]  /*12860*/  FMUL R27, R27, R2 ;  /* 0x000000021b1b7220 */ /* 0x000fe20000400000 */
[----:B------:R-:W-:Y:S01]  /*12870*/  F2FP.BF16.F32.PACK_AB R26, RZ, R26 ;  /* 0x0000001aff1a723e */ /* 0x000fe200000010ff */
[----:B0-----:R-:W-:Y:S01]  /*12880*/  @P1 IMAD.MOV.U32 R4, RZ, RZ, R6 ;  /* 0x000000ffff041224 */ /* 0x001fe200078e0006 */
[C---:B------:R-:W-:Y:S01]  /*12890*/  ISETP.GT.AND P6, PT, R0.reuse, 0x88, P2 ;  /* 0x000000880000780c */ /* 0x040fe200017c4270 */
[----:B------:R-:W-:Y:S01]  /*128a0*/  @P1 IMAD.MOV.U32 R5, RZ, RZ, R7 ;  /* 0x000000ffff051224 */ /* 0x000fe200078e0007 */
[----:B------:R-:W-:Y:S01]  /*128b0*/  @P0 STG.E.U16 desc[UR46][R8.64+0x100], R24 ;  /* 0x0001001808000986 */ /* 0x000fe2000c10152e */
[----:B------:R-:W-:-:S03]  /*128c0*/  ISETP.GT.AND P0, PT, R0, 0x88, P3 ;  /* 0x000000880000780c */ /* 0x000fc60001f04270 */
[----:B------:R-:W-:Y:S01]  /*128d0*/  @P5 STG.E.U16 desc[UR46][R8.64+0x102], R25 ;  /* 0x0001021908005986 */ /* 0x000fe2000c10152e */
[----:B------:R-:W-:Y:S01]  /*128e0*/  ISETP.GT.AND P5, PT, R0, 0x89, P3 ;  /* 0x000000890000780c */ /* 0x000fe20001fa4270 */
[-C--:B------:R-:W-:Y:S01]  /*128f0*/  FMUL R28, R28, R2.reuse ;  /* 0x000000021c1c7220 */ /* 0x080fe20000400000 */
[----:B------:R-:W-:Y:S01]  /*12900*/  F2FP.BF16.F32.PACK_AB R27, RZ, R27 ;  /* 0x0000001bff1b723e */ /* 0x000fe200000010ff */
[----:B------:R0:W-:Y:S01]  /*12910*/  @P1 STG.E.U16 desc[UR46][R4.64+0x100], R26 ;  /* 0x0001001a04001986 */ /* 0x0001e2000c10152e */
[----:B------:R-:W-:Y:S01]  /*12920*/  ISETP.GT.AND P1, PT, R0, 0x89, P2 ;  /* 0x000000890000780c */ /* 0x000fe20001724270 */
[-C--:B------:R-:W-:Y:S01]  /*12930*/  FMUL R29, R29, R2.reuse ;  /* 0x000000021d1d7220 */ /* 0x080fe20000400000 */
[----:B------:R-:W-:Y:S01]  /*12940*/  FMUL R30, R30, R2 ;  /* 0x000000021e1e7220 */ /* 0x000fe20000400000 */
[----:B------:R-:W-:Y:S01]  /*12950*/  F2FP.BF16.F32.PACK_AB R28, RZ, R28 ;  /* 0x0000001cff1c723e */ /* 0x000fe200000010ff */
[----:B0-----:R-:W-:Y:S02]  /*12960*/  @P4 IMAD.MOV.U32 R4, RZ, RZ, R6 ;  /* 0x000000ffff044224 */ /* 0x001fe400078e0006 */
[----:B------:R-:W-:Y:S01]  /*12970*/  @P4 IMAD.MOV.U32 R5, RZ, RZ, R7 ;  /* 0x000000ffff054224 */ /* 0x000fe200078e0007 */
[----:B------:R-:W-:Y:S01]  /*12980*/  F2FP.BF16.F32.PACK_AB R29, RZ, R29 ;  /* 0x0000001dff1d723e */ /* 0x000fe200000010ff */
[----:B------:R-:W-:Y:S01]  /*12990*/  FMUL R31, R31, R2 ;  /* 0x000000021f1f7220 */ /* 0x000fe20000400000 */
[----:B------:R-:W-:-:S02]  /*129a0*/  F2FP.BF16.F32.PACK_AB R30, RZ, R30 ;  /* 0x0000001eff1e723e */ /* 0x000fc400000010ff */
[----:B------:R0:W-:Y:S01]  /*129b0*/  @P4 STG.E.U16 desc[UR46][R4.64+0x102], R27 ;  /* 0x0001021b04004986 */ /* 0x0001e2000c10152e */
[----:B------:R-:W-:Y:S01]  /*129c0*/  ISETP.GT.AND P4, PT, R0, 0x90, P3 ;  /* 0x000000900000780c */ /* 0x000fe20001f84270 */
[----:B------:R-:W-:Y:S02]  /*129d0*/  FMUL R32, R32, R2 ;  /* 0x0000000220207220 */ /* 0x000fe40000400000 */
[----:B------:R-:W-:Y:S01]  /*129e0*/  @P0 STG.E.U16 desc[UR46][R8.64+0x110], R28 ;  /* 0x0001101c08000986 */ /* 0x000fe2000c10152e */
[----:B------:R-:W-:-:S03]  /*129f0*/  F2FP.BF16.F32.PACK_AB R31, RZ, R31 ;  /* 0x0000001fff1f723e */ /* 0x000fc600000010ff */
[----:B------:R-:W-:Y:S01]  /*12a00*/  @P5 STG.E.U16 desc[UR46][R8.64+0x112], R29 ;  /* 0x0001121d08005986 */ /* 0x000fe2000c10152e */
[--C-:B0-----:R-:W-:Y:S02]  /*12a10*/  @P6 IMAD.MOV.U32 R4, RZ, RZ, R6.reuse ;  /* 0x000000ffff046224 */ /* 0x101fe400078e0006 */
[----:B------:R-:W-:Y:S01]  /*12a20*/  @P6 IMAD.MOV.U32 R5, RZ, RZ, R7 ;  /* 0x000000ffff056224 */ /* 0x000fe200078e0007 */
[----:B------:R-:W-:Y:S02]  /*12a30*/  F2FP.BF16.F32.PACK_AB R32, RZ, R32 ;  /* 0x00000020ff20723e */ /* 0x000fe400000010ff */
[C---:B------:R-:W-:Y:S02]  /*12a40*/  ISETP.GT.AND P5, PT, R0.reuse, 0x90, P2 ;  /* 0x000000900000780c */ /* 0x040fe400017a4270 */
[----:B------:R0:W-:Y:S01]  /*12a50*/  @P6 STG.E.U16 desc[UR46][R4.64+0x110], R30 ;  /* 0x0001101e04006986 */ /* 0x0001e2000c10152e */
[----:B------:R-:W-:Y:S01]  /*12a60*/  ISETP.GT.AND P0, PT, R0, 0x91, P3 ;  /* 0x000000910000780c */ /* 0x000fe20001f04270 */
[-C--:B------:R-:W-:Y:S01]  /*12a70*/  FMUL R33, R33, R2.reuse ;  /* 0x0000000221217220 */ /* 0x080fe20000400000 */
[----:B------:R-:W-:Y:S01]  /*12a80*/  FMUL R34, R34, R2 ;  /* 0x0000000222227220 */ /* 0x000fe20000400000 */
[----:B0-----:R-:W-:-:S02]  /*12a90*/  @P1 IMAD.MOV.U32 R4, RZ, RZ, R6 ;  /* 0x000000ffff041224 */ /* 0x001fc400078e0006 */
[----:B------:R-:W-:-:S05]  /*12aa0*/  @P1 IMAD.MOV.U32 R5, RZ, RZ, R7 ;  /* 0x000000ffff051224 */ /* 0x000fca00078e0007 */
[----:B------:R0:W-:Y:S04]  /*12ab0*/  @P1 STG.E.U16 desc[UR46][R4.64+0x112], R31 ;  /* 0x0001121f04001986 */ /* 0x0001e8000c10152e */
[----:B------:R-:W-:Y:S01]  /*12ac0*/  @P4 STG.E.U16 desc[UR46][R8.64+0x120], R32 ;  /* 0x0001202008004986 */ /* 0x000fe2000c10152e */
[C---:B------:R-:W-:Y:S02]  /*12ad0*/  ISETP.GT.AND P4, PT, R0.reuse, 0x91, P2 ;  /* 0x000000910000780c */ /* 0x040fe40001784270 */
[----:B------:R-:W-:Y:S02]  /*12ae0*/  F2FP.BF16.F32.PACK_AB R33, RZ, R33 ;  /* 0x00000021ff21723e */ /* 0x000fe400000010ff */
[----:B------:R-:W-:Y:S01]  /*12af0*/  ISETP.GT.AND P6, PT, R0, 0x98, P2 ;  /* 0x000000980000780c */ /* 0x000fe200017c4270 */
[----:B------:R-:W-:Y:S01]  /*12b00*/  FMUL R35, R35, R2 ;  /* 0x0000000223237220 */ /* 0x000fe20000400000 */
[----:B------:R-:W-:Y:S01]  /*12b10*/  F2FP.BF16.F32.PACK_AB R34, RZ, R34 ;  /* 0x00000022ff22723e */ /* 0x000fe200000010ff */
[----:B0-----:R-:W-:-:S02]  /*12b20*/  @P5 IMAD.MOV.U32 R4, RZ, RZ, R6 ;  /* 0x000000ffff045224 */ /* 0x001fc400078e0006 */
[----:B------:R-:W-:Y:S01]  /*12b30*/  @P5 IMAD.MOV.U32 R5, RZ, RZ, R7 ;  /* 0x000000ffff055224 */ /* 0x000fe200078e0007 */
[C---:B------:R-:W-:Y:S01]  /*12b40*/  ISETP.GT.AND P1, PT, R0.reuse, 0x98, P3 ;  /* 0x000000980000780c */ /* 0x040fe20001f24270 */
[----:B------:R-:W-:Y:S01]  /*12b50*/  @P0 STG.E.U16 desc[UR46][R8.64+0x122], R33 ;  /* 0x0001222108000986 */ /* 0x000fe2000c10152e */
[----:B------:R-:W-:Y:S01]  /*12b60*/  ISETP.GT.AND P3, PT, R0, 0x99, P3 ;  /* 0x000000990000780c */ /* 0x000fe20001f64270 */
[-C--:B------:R-:W-:Y:S01]  /*12b70*/  FMUL R36, R36, R2.reuse ;  /* 0x0000000224247220 */ /* 0x080fe20000400000 */
[----:B------:R-:W-:Y:S01]  /*12b80*/  ISETP.GT.AND P2, PT, R0, 0x99, P2 ;  /* 0x000000990000780c */ /* 0x000fe20001744270 */
[----:B------:R0:W-:Y:S01]  /*12b90*/  @P5 STG.E.U16 desc[UR46][R4.64+0x120], R34 ;  /* 0x0001202204005986 */ /* 0x0001e2000c10152e */
[-C--:B------:R-:W-:Y:S01]  /*12ba0*/  FMUL R37, R37, R2.reuse ;  /* 0x0000000225257220 */ /* 0x080fe20000400000 */
[----:B------:R-:W-:Y:S01]  /*12bb0*/  F2FP.BF16.F32.PACK_AB R35, RZ, R35 ;  /* 0x00000023ff23723e */ /* 0x000fe200000010ff */
[-C--:B------:R-:W-:Y:S01]  /*12bc0*/  FMUL R38, R38, R2.reuse ;  /* 0x0000000226267220 */ /* 0x080fe20000400000 */
[----:B------:R-:W-:Y:S01]  /*12bd0*/  FMUL R39, R39, R2 ;  /* 0x0000000227277220 */ /* 0x000fe20000400000 */
[----:B------:R-:W-:-:S02]  /*12be0*/  F2FP.BF16.F32.PACK_AB R36, RZ, R36 ;  /* 0x00000024ff24723e */ /* 0x000fc400000010ff */
[----:B------:R-:W-:Y:S01]  /*12bf0*/  F2FP.BF16.F32.PACK_AB R37, RZ, R37 ;  /* 0x00000025ff25723e */ /* 0x000fe200000010ff */
[--C-:B0-----:R-:W-:Y:S02]  /*12c00*/  @P4 IMAD.MOV.U32 R4, RZ, RZ, R6.reuse ;  /* 0x000000ffff044224 */ /* 0x101fe400078e0006 */
[----:B------:R-:W-:Y:S01]  /*12c10*/  @P4 IMAD.MOV.U32 R5, RZ, RZ, R7 ;  /* 0x000000ffff054224 */ /* 0x000fe200078e0007 */
[----:B------:R-:W-:Y:S02]  /*12c20*/  F2FP.BF16.F32.PACK_AB R38, RZ, R38 ;  /* 0x00000026ff26723e */ /* 0x000fe400000010ff */
[----:B------:R-:W-:Y:S02]  /*12c30*/  F2FP.BF16.F32.PACK_AB R39, RZ, R39 ;  /* 0x00000027ff27723e */ /* 0x000fe400000010ff */
[----:B------:R0:W-:Y:S04]  /*12c40*/  @P4 STG.E.U16 desc[UR46][R4.64+0x122], R35 ;  /* 0x0001222304004986 */ /* 0x0001e8000c10152e */
[----:B------:R1:W-:Y:S04]  /*12c50*/  @P1 STG.E.U16 desc[UR46][R8.64+0x130], R36 ;  /* 0x0001302408001986 */ /* 0x0003e8000c10152e */
[----:B------:R1:W-:Y:S01]  /*12c60*/  @P3 STG.E.U16 desc[UR46][R8.64+0x132], R37 ;  /* 0x0001322508003986 */ /* 0x0003e2000c10152e */
[----:B0-----:R-:W-:-:S02]  /*12c70*/  @P6 IMAD.MOV.U32 R4, RZ, RZ, R6 ;  /* 0x000000ffff046224 */ /* 0x001fc400078e0006 */
[----:B------:R-:W-:-:S05]  /*12c80*/  @P6 IMAD.MOV.U32 R5, RZ, RZ, R7 ;  /* 0x000000ffff056224 */ /* 0x000fca00078e0007 */
[----:B------:R1:W-:Y:S04]  /*12c90*/  @P6 STG.E.U16 desc[UR46][R4.64+0x130], R38 ;  /* 0x0001302604006986 */ /* 0x0003e8000c10152e */
[----:B------:R1:W-:Y:S02]  /*12ca0*/  @P2 STG.E.U16 desc[UR46][R6.64+0x132], R39 ;  /* 0x0001322706002986 */ /* 0x0003e4000c10152e */
.L_x_507:
[----:B------:R-:W-:Y:S05]  /*12cb0*/  BSYNC B0 ;  /* 0x0000000000007941 */ /* 0x000fea0003800000 */
.L_x_33:
[----:B01----:R-:W2:Y:S04]  /*12cc0*/  LDL.LU R5, [R1+0xa0] ;  /* 0x0000a00001057983 */ /* 0x003ea80000300800 */
[----:B------:R-:W2:Y:S01]  /*12cd0*/  LDL.LU R4, [R1+0xa4] ;  /* 0x0000a40001047983 */ /* 0x000ea20000300800 */
[----:B------:R-:W-:Y:S01]  /*12ce0*/  ULDC UR4, c[0x0][0xc] ;  /* 0x0000030000047ab9 */ /* 0x000fe20000000800 */
[----:B------:R-:W-:Y:S01]  /*12cf0*/  ULDC UR5, c[0x0][0x10] ;  /* 0x0000040000057ab9 */ /* 0x000fe20000000800 */
[----:B-----5:R-:W2:Y:S01]  /*12d00*/  LDC R3, c[0x0][0x14] ;  /* 0x00000500ff037b82 */ /* 0x020ea20000000800 */
[----:B------:R-:W-:Y:S01]  /*12d10*/  UIMAD.WIDE.U32 UR4, UR4, UR5, URZ ;  /* 0x00000005040472a5 */ /* 0x000fe2000f8e003f */
[----:B------:R-:W-:Y:S01]  /*12d20*/  PRMT R0, RZ, 0x7610, R0 ;  /* 0x00007610ff007816 */ /* 0x000fe20000000000 */
[----:B------:R-:W-:Y:S01]  /*12d30*/  UMOV UR41, 0xffffffff ;  /* 0xffffffff00297882 */ /* 0x000fe20000000000 */
[----:B------:R-:W-:-:S03]  /*12d40*/  UMOV UR42, 0xffffffff ;  /* 0xffffffff002a7882 */ /* 0x000fc60000000000 */
[----:B--2---:R-:W-:-:S04]  /*12d50*/  IMAD.WIDE.U32 R4, R3, UR4, R4 ;  /* 0x0000000403047c25 */ /* 0x004fc8000f8e0004 */
[----:B------:R-:W-:Y:S01]  /*12d60*/  IMAD R3, R3, UR5, RZ ;  /* 0x0000000503037c24 */ /* 0x000fe2000f8e02ff */
[----:B------:R-:W-:Y:S01]  /*12d70*/  ULDC.64 UR4, c[0x0][0x650] ;  /* 0x0001940000047ab9 */ /* 0x000fe20000000a00 */
[----:B------:R-:W-:Y:S01]  /*12d80*/  IMAD.MOV.U32 R7, RZ, RZ, R4 ;  /* 0x000000ffff077224 */ /* 0x000fe200078e0004 */
[----:B------:R-:W-:Y:S01]  /*12d90*/  ISETP.GE.U32.AND P0, PT, R4, UR4, PT ;  /* 0x0000000404007c0c */ /* 0x000fe2000bf06070 */
[----:B------:R-:W-:-:S05]  /*12da0*/  IMAD.IADD R6, R5, 0x1, R3 ;  /* 0x0000000105067824 */ /* 0x000fca00078e0203 */
[----:B------:R0:W-:Y:S01]  /*12db0*/  STL [R1+0xa0], R6 ;  /* 0x0000a00601007387 */ /* 0x0001e20000100800 */
[----:B------:R-:W-:-:S03]  /*12dc0*/  ISETP.GE.U32.AND.EX P0, PT, R6, UR5, PT, P0 ;  /* 0x0000000506007c0c */ /* 0x000fc6000bf06100 */
[----:B------:R0:W-:Y:S10]  /*12dd0*/  STL [R1+0xa4], R7 ;  /* 0x0000a40701007387 */ /* 0x0001f40000100800 */
[----:B0-----:R-:W-:Y:S05]  /*12de0*/  @P0 BRA `(.L_x_508) ;  /* 0x0000000400880947 */ /* 0x001fea0003800000 */
[----:B------:R-:W0:Y:S01]  /*12df0*/  S2UR UR6, SR_CTAID.X ;  /* 0x00000000000679c3 */ /* 0x000e220000002500 */
[----:B------:R-:W-:Y:S01]  /*12e00*/  ULDC.64 UR12, c[0x0][0x628] ;  /* 0x00018a00000c7ab9 */ /* 0x000fe20000000a00 */
[----:B------:R-:W-:Y:S01]  /*12e10*/  ULDC UR4, c[0x0][0x150] ;  /* 0x0000540000047ab9 */ /* 0x000fe20000000800 */
[----:B------:R-:W-:Y:S01]  /*12e20*/  ISETP.NE.U32.AND P0, PT, RZ, UR12, PT ;  /* 0x0000000cff007c0c */ /* 0x000fe2000bf05070 */
[----:B------:R-:W-:Y:S01]  /*12e30*/  ULDC UR15, c[0x0][0x630] ;  /* 0x00018c00000f7ab9 */ /* 0x000fe20000000800 */
[C---:B------:R-:W-:Y:S01]  /*12e40*/  R2UR UR16, R7.reuse ;  /* 0x00000000071072ca */ /* 0x040fe200000e0000 */
[----:B------:R-:W-:Y:S01]  /*12e50*/  ULDC UR19, c[0x0][0x154] ;  /* 0x0000550000137ab9 */ /* 0x000fe20000000800 */
[----:B------:R-:W-:Y:S01]  /*12e60*/  ISETP.NE.AND.EX P0, PT, RZ, UR13, PT, P0 ;  /* 0x0000000dff007c0c */ /* 0x000fe2000bf05300 */
[----:B------:R-:W1:Y:S01]  /*12e70*/  S2UR UR18, SR_CTAID.Y ;  /* 0x00000000001279c3 */ /* 0x000e620000002600 */
[----:B------:R-:W-:Y:S02]  /*12e80*/  R2UR UR17, R6 ;  /* 0x00000000061172ca */ /* 0x000fe400000e0000 */
[----:B------:R-:W-:-:S02]  /*12e90*/  R2UR UR10, R7 ;  /* 0x00000000070a72ca */ /* 0x000fc400000e0000 */
[----:B------:R-:W-:Y:S02]  /*12ea0*/  R2UR UR11, R6 ;  /* 0x00000000060b72ca */ /* 0x000fe400000e0000 */
[----:B0-----:R-:W-:-:S05]  /*12eb0*/  I2FP.F32.U32 R0, UR6 ;  /* 0x0000000600007c45 */ /* 0x001fca0008201000 */
[----:B------:R-:W-:-:S04]  /*12ec0*/  FMUL R0, R0, UR4 ;  /* 0x0000000400007c20 */ /* 0x000fc80008400000 */
[----:B------:R0:W2:Y:S01]  /*12ed0*/  F2I.U32.TRUNC.NTZ R3, R0 ;  /* 0x0000000000037305 */ /* 0x0000a2000020f000 */
[----:B-1----:R-:W-:Y:S05]  /*12ee0*/  @!P0 BRA `(.L_x_509) ;  /* 0x0000000000308947 */ /* 0x002fea0003800000 */
        /* <DEDUP_REMOVED lines=12> */
.L_x_509:
[----:B------:R-:W-:Y:S01]  /*12fb0*/  USHF.R.U64 UR42, UR10, UR15, UR11 ;  /* 0x0000000f0a2a7299 */ /* 0x000fe2000800120b */
[----:B0-----:R-:W-:Y:S01]  /*12fc0*/  I2FP.F32.U32 R0, UR18 ;  /* 0x0000001200007c45 */ /* 0x001fe20008201000 */
[----:B------:R-:W-:Y:S02]  /*12fd0*/  USHF.R.U32.HI UR4, URZ, UR15, UR11 ;  /* 0x0000000f3f047299 */ /* 0x000fe4000801160b */
[----:B------:R-:W-:Y:S02]  /*12fe0*/  UIADD3 UR10, UP0, URZ, -UR42, URZ ;  /* 0x8000002a3f0a7290 */ /* 0x000fe4000ff1e03f */
[----:B------:R-:W-:Y:S01]  /*12ff0*/  FMUL R0, R0, UR19 ;  /* 0x0000001300007c20 */ /* 0x000fe20008400000 */
[----:B------:R-:W-:Y:S01]  /*13000*/  ULDC.64 UR12, c[0x0][0x620] ;  /* 0x00018800000c7ab9 */ /* 0x000fe20000000a00 */
[----:B------:R-:W-:Y:S01]  /*13010*/  UIADD3.X UR4, URZ, ~UR4, URZ, UP0, !UPT ;  /* 0x800000043f047290 */ /* 0x000fe200087fe43f */
[----:B------:R-:W-:Y:S01]  /*13020*/  UMOV UR8, UR16 ;  /* 0x0000001000087c82 */ /* 0x000fe20008000000 */
[----:B------:R-:W-:-:S02]  /*13030*/  UMOV UR9, UR17 ;  /* 0x0000001100097c82 */ /* 0x000fc40008000000 */
[----:B------:R-:W-:Y:S01]  /*13040*/  UIMAD UR4, UR4, UR12, URZ ;  /* 0x0000000c040472a4 */ /* 0x000fe2000f8e023f */
[----:B------:R-:W0:Y:S01]  /*13050*/  F2I.U32.TRUNC.NTZ R0, R0 ;  /* 0x0000000000007305 */ /* 0x000e22000020f000 */
[----:B------:R-:W-:Y:S01]  /*13060*/  UIMAD.WIDE.U32 UR8, UR10, UR12, UR8 ;  /* 0x0000000c0a0872a5 */ /* 0x000fe2000f8e0008 */
[----:B--2---:R-:W-:Y:S01]  /*13070*/  R2UR UR12, R3 ;  /* 0x00000000030c72ca */ /* 0x004fe200000e0000 */
[----:B------:R-:W-:Y:S01]  /*13080*/  UIMAD UR10, UR10, UR13, UR4 ;  /* 0x0000000d0a0a72a4 */ /* 0x000fe2000f8e0204 */
[----:B------:R-:W-:Y:S01]  /*13090*/  ULDC UR11, c[0x0][0x618] ;  /* 0x00018600000b7ab9 */ /* 0x000fe20000000800 */
[----:B------:R-:W-:Y:S02]  /*130a0*/  ULDC UR21, c[0x0][0x658] ;  /* 0x0001960000157ab9 */ /* 0x000fe40000000800 */
[----:B------:R-:W-:Y:S01]  /*130b0*/  UIADD3 UR9, UR9, UR10, URZ ;  /* 0x0000000a09097290 */ /* 0x000fe2000fffe03f */
[----:B------:R-:W-:Y:S01]  /*130c0*/  UMOV UR15, 0xffffffff ;  /* 0xffffffff000f7882 */ /* 0x000fe20000000000 */
[----:B------:R-:W-:Y:S01]  /*130d0*/  ULDC.64 UR4, c[0x0][0x640] ;  /* 0x0001900000047ab9 */ /* 0x000fe20000000a00 */
[----:B------:R-:W-:Y:S01]  /*130e0*/  USHF.L.U32 UR15, UR15, UR21, URZ ;  /* 0x000000150f0f7299 */ /* 0x000fe2000800063f */
[----:B------:R-:W-:Y:S01]  /*130f0*/  ISETP.NE.U32.AND P0, PT, RZ, UR4, PT ;  /* 0x00000004ff007c0c */ /* 0x000fe2000bf05070 */
[----:B------:R-:W-:-:S02]  /*13100*/  USHF.R.U64 UR16, UR8, UR11, UR9 ;  /* 0x0000000b08107299 */ /* 0x000fc40008001209 */
[----:B------:R-:W-:Y:S01]  /*13110*/  USHF.R.U32.HI UR8, URZ, UR11, UR9 ;  /* 0x0000000b3f087299 */ /* 0x000fe20008011609 */
[----:B0-----:R-:W-:Y:S01]  /*13120*/  R2UR UR14, R0 ;  /* 0x00000000000e72ca */ /* 0x001fe200000e0000 */
[----:B------:R-:W-:Y:S01]  /*13130*/  ULDC UR17, c[0x0][0x608] ;  /* 0x0001820000117ab9 */ /* 0x000fe20000000800 */
[----:B------:R-:W-:Y:S01]  /*13140*/  ULOP3.LUT UR40, URZ, UR15, URZ, 0x33, !UPT ;  /* 0x0000000f3f287292 */ /* 0x000fe2000f8e333f */
[----:B------:R-:W-:Y:S01]  /*13150*/  ISETP.NE.AND.EX P0, PT, RZ, UR5, PT, P0 ;  /* 0x00000005ff007c0c */ /* 0x000fe2000bf05300 */
[----:B------:R-:W-:Y:S02]  /*13160*/  USHF.R.U64 UR15, UR16, UR17, UR8 ;  /* 0x00000011100f7299 */ /* 0x000fe40008001208 */
[----:B------:R-:W-:Y:S02]  /*13170*/  USHF.R.U32.HI UR8, URZ, UR17, UR8 ;  /* 0x000000113f087299 */ /* 0x000fe40008011608 */
[----:B------:R-:W-:Y:S02]  /*13180*/  UIADD3 UR12, -UR12, URZ, URZ ;  /* 0x0000003f0c0c7290 */ /* 0x000fe4000fffe13f */
[----:B------:R-:W-:Y:S01]  /*13190*/  USHF.R.U64 UR17, UR15, UR21, UR8 ;  /* 0x000000150f117299 */ /* 0x000fe20008001208 */
[----:B------:R-:W-:Y:S01]  /*131a0*/  UMOV UR19, 0x1 ;  /* 0x0000000100137882 */ /* 0x000fe20000000000 */
[----:B------:R-:W-:Y:S01]  /*131b0*/  ULDC UR13, c[0x0][0x144] ;  /* 0x00005100000d7ab9 */ /* 0x000fe20000000800 */
[----:B------:R-:W-:Y:S01]  /*131c0*/  ULDC UR7, c[0x0][0x600] ;  /* 0x0001800000077ab9 */ /* 0x000fe20000000800 */
[----:B------:R-:W-:-:S02]  /*131d0*/  USHF.L.U32 UR24, UR19, UR21, URZ ;  /* 0x0000001513187299 */ /* 0x000fc4000800063f */
[----:B------:R-:W-:Y:S02]  /*131e0*/  USHF.R.U32.HI UR8, URZ, UR21, UR8 ;  /* 0x000000153f087299 */ /* 0x000fe40008011608 */
[----:B------:R-:W-:Y:S02]  /*131f0*/  UIMAD UR21, UR13, UR12, UR6 ;  /* 0x0000000c0d1572a4 */ /* 0x000fe4000f8e0206 */
[----:B------:R-:W-:Y:S02]  /*13200*/  UIADD3 UR20, UR7, -0x1, URZ ;  /* 0xffffffff07147890 */ /* 0x000fe4000fffe03f */
[----:B------:R-:W-:Y:S01]  /*13210*/  UIADD3 UR19, -UR14, URZ, URZ ;  /* 0x0000003f0e137290 */ /* 0x000fe2000fffe13f */
[----:B------:R-:W-:Y:S01]  /*13220*/  ULDC UR25, c[0x0][0x148] ;  /* 0x0000520000197ab9 */ /* 0x000fe20000000800 */
[----:B------:R-:W-:Y:S01]  /*13230*/  ULDC UR22, c[0x0][0x648] ;  /* 0x0001920000167ab9 */ /* 0x000fe20000000800 */
[----:B------:R-:W-:Y:S01]  /*13240*/  ULDC UR23, c[0x0][0x638] ;  /* 0x00018e0000177ab9 */ /* 0x000fe20000000800 */
        /* <DEDUP_REMOVED lines=14> */
.L_x_510:
[----:B------:R-:W-:Y:S01]  /*13330*/  UISETP.NE.AND UP0, UPT, UR39, URZ, UPT ;  /* 0x0000003f2700728c */ /* 0x000fe2000bf05270 */
[----:B------:R-:W-:Y:S01]  /*13340*/  IMAD.MOV.U32 R0, RZ, RZ, 0x1 ;  /* 0x00000001ff007424 */ /* 0x000fe200078e00ff */
[----:B------:R-:W-:Y:S02]  /*13350*/  USHF.R.U64 UR4, UR6, UR22, UR8 ;  /* 0x0000001606047299 */ /* 0x000fe40008001208 */
[----:B------:R-:W-:Y:S02]  /*13360*/  ULOP3.LUT UR40, UR15, UR40, URZ, 0xc0, !UPT ;  /* 0x000000280f287292 */ /* 0x000fe4000f8ec03f */
[----:B------:R-:W-:Y:S02]  /*13370*/  UIADD3 UR5, -UR4, URZ, URZ ;  /* 0x0000003f04057290 */ /* 0x000fe4000fffe13f */
[----:B------:R-:W-:Y:S02]  /*13380*/  UIMAD UR40, UR24, UR4, UR40 ;  /* 0x00000004182872a4 */ /* 0x000fe4000f8e0228 */
[----:B------:R-:W-:-:S02]  /*13390*/  ULOP3.LUT UR16, UR16, UR20, URZ, 0xc0, !UPT ;  /* 0x0000001410107292 */ /* 0x000fc4000f8ec03f */
[----:B------:R-:W-:Y:S02]  /*133a0*/  @UP0 UIMAD UR21, UR25, UR19, UR18 ;  /* 0x00000013191502a4 */ /* 0x000fe4000f8e0212 */
[----:B------:R-:W-:-:S03]  /*133b0*/  UIMAD UR4, UR5, UR23, UR17 ;  /* 0x00000017050472a4 */ /* 0x000fc6000f8e0211 */
[----:B------:R-:W-:Y:S01]  /*133c0*/  ULDC UR5, c[0x0][0x610] ;  /* 0x0001840000057ab9 */ /* 0x000fe20000000800 */
[----:B------:R-:W-:Y:S02]  /*133d0*/  UIMAD UR4, UR4, UR7, UR16 ;  /* 0x00000007040472a4 */ /* 0x000fe4000f8e0210 */
[----:B------:R-:W-:-:S04]  /*133e0*/  UIMAD UR40, UR40, UR5, UR21 ;  /* 0x00000005282872a4 */ /* 0x000fc8000f8e0215 */
[----:B------:R-:W-:Y:S02]  /*133f0*/  USEL UR41, UR4, UR40, !UP0 ;  /* 0x0000002804297287 */ /* 0x000fe4000c000000 */
[----:B------:R-:W-:-:S12]  /*13400*/  USEL UR40, UR40, UR4, !UP0 ;  /* 0x0000000428287287 */ /* 0x000fd8000c000000 */
.L_x_508:
[----:B------:R-:W-:-:S13]  /*13410*/  LOP3.LUT P0, RZ, R0, 0xff, RZ, 0xc0, !PT ;  /* 0x000000ff00ff7812 */ /* 0x000fda000780c0ff */
[----:B------:R-:W-:Y:S05]  /*13420*/  @P0 BRA `(.L_x_511) ;  /* 0xfffffee000380947 */ /* 0x000fea000383ffff */
[----:B------:R-:W-:Y:S05]  /*13430*/  EXIT ;  /* 0x000000000000794d */ /* 0x000fea0003800000 */
.L_x_8:
[----:B------:R-:W2:Y:S01]  /*13440*/  LDL R5, [R1+0xa4] ;  /* 0x0000a40001057983 */ /* 0x000ea20000100800 */
[----:B------:R-:W-:-:S03]  /*13450*/  ULDC.64 UR4, c[0x0][0x650] ;  /* 0x0001940000047ab9 */ /* 0x000fc60000000a00 */
[----:B------:R-:W3:Y:S01]  /*13460*/  LDL R4, [R1+0xa0] ;  /* 0x0000a00001047983 */ /* 0x000ee20000100800 */
[----:B------:R-:W-:Y:S01]  /*13470*/  PRMT R0, RZ, 0x7610, R0 ;  /* 0x00007610ff007816 */ /* 0x000fe20000000000 */
[----:B------:R-:W-:Y:S02]  /*13480*/  IMAD.MOV.U32 R2, RZ, RZ, -0x1 ;  /* 0xffffffffff027424 */ /* 0x000fe400078e00ff */
[----:B------:R-:W-:Y:S02]  /*13490*/  IMAD.MOV.U32 R3, RZ, RZ, -0x1 ;  /* 0xffffffffff037424 */ /* 0x000fe400078e00ff */
[----:B------:R-:W-:Y:S01]  /*134a0*/  IMAD.MOV.U32 R9, RZ, RZ, -0x1 ;  /* 0xffffffffff097424 */ /* 0x000fe200078e00ff */
[----:B--2---:R-:W-:-:S04]  /*134b0*/  ISETP.GE.U32.AND P0, PT, R5, UR4, PT ;  /* 0x0000000405007c0c */ /* 0x004fc8000bf06070 */
[----:B---3--:R-:W-:-:S13]  /*134c0*/  ISETP.GE.U32.AND.EX P0, PT, R4, UR5, PT, P0 ;  /* 0x0000000504007c0c */ /* 0x008fda000bf06100 */
        /* <DEDUP_REMOVED lines=21> */
.L_x_513:
[----:B------:R-:W-:Y:S01]  /*13620*/  USHF.R.U64 UR4, UR14, UR19, UR15 ;  /* 0x000000130e047299 */ /* 0x000fe2000800120f */
[----:B------:R-:W-:Y:S01]  /*13630*/  R2UR UR7, R4 ;  /* 0x00000000040772ca */ /* 0x000fe200000e0000 */
[----:B------:R-:W-:Y:S02]  /*13640*/  USHF.R.U32.HI UR5, URZ, UR19, UR15 ;  /* 0x000000133f057299 */ /* 0x000fe4000801160f */
[----:B------:R-:W-:Y:S01]  /*13650*/  UIADD3 UR13, UP0, URZ, -UR4, URZ ;  /* 0x800000043f0d7290 */ /* 0x000fe2000ff1e03f */
[----:B------:R-:W-:Y:S01]  /*13660*/  ULDC.64 UR14, c[0x0][0x620] ;  /* 0x00018800000e7ab9 */ /* 0x000fe20000000a00 */
[----:B------:R-:W-:Y:S02]  /*13670*/  UMOV UR6, UR20 ;  /* 0x0000001400067c82 */ /* 0x000fe40008000000 */
[----:B------:R-:W-:Y:S02]  /*13680*/  UIADD3.X UR5, URZ, ~UR5, URZ, UP0, !UPT ;  /* 0x800000053f057290 */ /* 0x000fe400087fe43f */
[----:B------:R-:W-:-:S02]  /*13690*/  UISETP.NE.AND UP1, UPT, UR39, URZ, UPT ;  /* 0x0000003f2700728c */ /* 0x000fc4000bf25270 */
[----:B------:R-:W-:Y:S02]  /*136a0*/  UIMAD UR5, UR5, UR14, URZ ;  /* 0x0000000e050572a4 */ /* 0x000fe4000f8e023f */
[----:B------:R-:W-:Y:S02]  /*136b0*/  UIMAD.WIDE.U32 UR6, UR13, UR14, UR6 ;  /* 0x0000000e0d0672a5 */ /* 0x000fe4000f8e0006 */
[----:B------:R-:W-:Y:S01]  /*136c0*/  UIMAD UR5, UR13, UR15, UR5 ;  /* 0x0000000f0d0572a4 */ /* 0x000fe2000f8e0205 */
[----:B------:R-:W-:Y:S02]  /*136d0*/  ULDC UR14, c[0x0][0x608] ;  /* 0x00018200000e7ab9 */ /* 0x000fe40000000800 */
[----:B------:R-:W-:Y:S01]  /*136e0*/  ULDC UR13, c[0x0][0x618] ;  /* 0x00018600000d7ab9 */ /* 0x000fe20000000800 */
[----:B------:R-:W-:Y:S01]  /*136f0*/  UIADD3 UR5, UR7, UR5, URZ ;  /* 0x0000000507057290 */ /* 0x000fe2000fffe03f */
[----:B------:R-:W-:Y:S01]  /*13700*/  ULDC UR22, c[0x0][0x658] ;  /* 0x0001960000167ab9 */ /* 0x000fe20000000800 */
[----:B------:R-:W-:-:S02]  /*13710*/  @UP1 UIMAD UR8, UR11, UR12, UR10 ;  /* 0x0000000c0b0812a4 */ /* 0x000fc4000f8e020a */
[----:B------:R-:W-:Y:S02]  /*13720*/  USHF.R.U64 UR17, UR6, UR13, UR5 ;  /* 0x0000000d06117299 */ /* 0x000fe40008001205 */
[----:B------:R-:W-:Y:S01]  /*13730*/  USHF.R.U32.HI UR5, URZ, UR13, UR5 ;  /* 0x0000000d3f057299 */ /* 0x000fe20008011605 */
[----:B------:R-:W-:Y:S01]  /*13740*/  ULDC.64 UR6, c[0x0][0x640] ;  /* 0x0001900000067ab9 */ /* 0x000fe20000000a00 */
[----:B------:R-:W-:Y:S01]  /*13750*/  UMOV UR10, 0xffffffff ;  /* 0xffffffff000a7882 */ /* 0x000fe20000000000 */
[----:B------:R-:W-:Y:S01]  /*13760*/  ISETP.NE.U32.AND P0, PT, RZ, UR6, PT ;  /* 0x00000006ff007c0c */ /* 0x000fe2000bf05070 */
[----:B------:R-:W-:Y:S02]  /*13770*/  USHF.R.U64 UR18, UR17, UR14, UR5 ;  /* 0x0000000e11127299 */ /* 0x000fe40008001205 */
[----:B------:R-:W-:Y:S01]  /*13780*/  USHF.R.U32.HI UR5, URZ, UR14, UR5 ;  /* 0x0000000e3f057299 */ /* 0x000fe20008011605 */
[----:B------:R-:W-:Y:S01]  /*13790*/  ISETP.NE.AND.EX P0, PT, RZ, UR7, PT, P0 ;  /* 0x00000007ff007c0c */ /* 0x000fe2000bf05300 */
[----:B------:R-:W-:-:S02]  /*137a0*/  USHF.L.U32 UR11, UR10, UR22, URZ ;  /* 0x000000160a0b7299 */ /* 0x000fc4000800063f */
[----:B------:R-:W-:Y:S01]  /*137b0*/  USHF.R.U64 UR19, UR18, UR22, UR5 ;  /* 0x0000001612137299 */ /* 0x000fe20008001205 */
[----:B------:R-:W-:Y:S01]  /*137c0*/  ULDC UR20, c[0x0][0x600] ;  /* 0x0001800000147ab9 */ /* 0x000fe20000000800 */
[----:B------:R-:W-:Y:S02]  /*137d0*/  USHF.R.U32.HI UR10, URZ, UR22, UR5 ;  /* 0x000000163f0a7299 */ /* 0x000fe40008011605 */
[----:B------:R-:W-:Y:S02]  /*137e0*/  UIADD3 UR21, UR20, -0x1, URZ ;  /* 0xffffffff14157890 */ /* 0x000fe4000fffe03f */
[----:B------:R-:W-:Y:S01]  /*137f0*/  ULOP3.LUT UR26, URZ, UR11, URZ, 0x33, !UPT ;  /* 0x0000000b3f1a7292 */ /* 0x000fe2000f8e333f */
        /* <DEDUP_REMOVED lines=17> */
.L_x_514:
[----:B------:R-:W-:Y:S01]  /*13910*/  USHF.R.U64 UR6, UR5, UR23, UR10 ;  /* 0x0000001705067299 */ /* 0x000fe2000800120a */
[----:B------:R-:W-:Y:S01]  /*13920*/  IMAD.MOV.U32 R0, RZ, RZ, 0x1 ;  /* 0x00000001ff007424 */ /* 0x000fe200078e00ff */
[----:B------:R-:W-:Y:S01]  /*13930*/  USHF.L.U32 UR25, UR25, UR22, URZ ;  /* 0x0000001619197299 */ /* 0x000fe2000800063f */
[----:B------:R-:W-:Y:S01]  /*13940*/  IMAD.U32 R9, RZ, RZ, UR4 ;  /* 0x00000004ff097e24 */ /* 0x000fe2000f8e00ff */
[----:B------:R-:W-:Y:S02]  /*13950*/  ULOP3.LUT UR5, UR18, UR26, URZ, 0xc0, !UPT ;  /* 0x0000001a12057292 */ /* 0x000fe4000f8ec03f */
[----:B------:R-:W-:Y:S02]  /*13960*/  UIADD3 UR7, -UR6, URZ, URZ ;  /* 0x0000003f06077290 */ /* 0x000fe4000fffe13f */
[----:B------:R-:W-:Y:S02]  /*13970*/  UIMAD UR6, UR25, UR6, UR5 ;  /* 0x00000006190672a4 */ /* 0x000fe4000f8e0205 */
[----:B------:R-:W-:-:S02]  /*13980*/  ULOP3.LUT UR17, UR17, UR21, URZ, 0xc0, !UPT ;  /* 0x0000001511117292 */ /* 0x000fc4000f8ec03f */
[----:B------:R-:W-:Y:S02]  /*13990*/  UIMAD UR5, UR7, UR24, UR19 ;  /* 0x00000018070572a4 */ /* 0x000fe4000f8e0213 */
[----:B------:R-:W-:Y:S01]  /*139a0*/  UISETP.NE.AND UP0, UPT, UR39, URZ, UPT ;  /* 0x0000003f2700728c */ /* 0x000fe2000bf05270 */
[----:B------:R-:W-:Y:S01]  /*139b0*/  ULDC UR7, c[0x0][0x610] ;  /* 0x0001840000077ab9 */ /* 0x000fe20000000800 */
[----:B------:R-:W-:Y:S02]  /*139c0*/  UIMAD UR5, UR5, UR20, UR17 ;  /* 0x00000014050572a4 */ /* 0x000fe4000f8e0211 */
[----:B------:R-:W-:-:S04]  /*139d0*/  UIMAD UR8, UR6, UR7, UR8 ;  /* 0x00000007060872a4 */ /* 0x000fc8000f8e0208 */
[----:B------:R-:W-:Y:S02]  /*139e0*/  USEL UR6, UR5, UR8, !UP0 ;  /* 0x0000000805067287 */ /* 0x000fe4000c000000 */
[----:B------:R-:W-:-:S04]  /*139f0*/  USEL UR8, UR8, UR5, !UP0 ;  /* 0x0000000508087287 */ /* 0x000fc8000c000000 */
[----:B------:R-:W-:Y:S02]  /*13a00*/  IMAD.U32 R3, RZ, RZ, UR6 ;  /* 0x00000006ff037e24 */ /* 0x000fe4000f8e00ff */
[----:B------:R-:W-:-:S07]  /*13a10*/  IMAD.U32 R2, RZ, RZ, UR8 ;  /* 0x00000008ff027e24 */ /* 0x000fce000f8e00ff */
.L_x_512:
[----:B------:R-:W-:-:S08]  /*13a20*/  NOP ;  /* 0x0000000000007918 */ /* 0x000fd00000000000 */
[----:B0-----:R-:W0:-:S00]  /*13a30*/  USETMAXREG.DEALLOC.CTAPOOL 0x18 ;  /* 0x00000018000079c8 */ /* 0x001e0000080e0500 */
[----:B------:R-:W-:-:S13]  /*13a40*/  ISETP.NE.AND P0, PT, RZ, UR9, PT ;  /* 0x00000009ff007c0c */ /* 0x000fda000bf05270 */
[----:B------:R-:W-:Y:S05]  /*13a50*/  @P0 EXIT ;  /* 0x000000000000094d */ /* 0x000fea0003800000 */
[----:B0-----:R-:W-:Y:S01]  /*13a60*/  LOP3.LUT P0, RZ, R0, 0xff, RZ, 0xc0, !PT ;  /* 0x000000ff00ff7812 */ /* 0x001fe2000780c0ff */
[----:B------:R-:W-:Y:S01]  /*13a70*/  IMAD.MOV.U32 R6, RZ, RZ, RZ ;  /* 0x000000ffff067224 */ /* 0x000fe200078e00ff */
[----:B------:R-:W-:-:S11]  /*13a80*/  MOV R0, 0x1 ;  /* 0x0000000100007802 */ /* 0x000fd60000000f00 */
[----:B------:R-:W-:Y:S05]  /*13a90*/  @!P0 BRA `(.L_x_515) ;  /* 0x0000000c00708947 */ /* 0x000fea0003800000 */
[----:B------:R-:W0:Y:S01]  /*13aa0*/  S2R R10, SR_CgaCtaId ;  /* 0x00000000000a7919 */ /* 0x000e220000008800 */
[----:B------:R-:W-:Y:S01]  /*13ab0*/  ULDC UR4, c[0x0][0x28c] ;  /* 0x0000a30000047ab9 */ /* 0x000fe20000000800 */
[----:B------:R-:W-:Y:S01]  /*13ac0*/  ULDC UR5, c[0x0][0x600] ;  /* 0x0001800000057ab9 */ /* 0x000fe20000000800 */
[----:B------:R-:W-:Y:S01]  /*13ad0*/  UIADD3 UR9, UR4, 0xf, URZ ;  /* 0x0000000f04097890 */ /* 0x000fe2000fffe03f */
[----:B------:R-:W-:Y:S01]  /*13ae0*/  BSSY B0, `(.L_x_515) ;  /* 0x00000d7000007945 */ /* 0x000fe20003800000 */
[----:B------:R-:W-:Y:S01]  /*13af0*/  ULDC UR7, c[0x0][0x658] ;  /* 0x0001960000077ab9 */ /* 0x000fe20000000800 */
[----:B------:R-:W-:Y:S01]  /*13b00*/  UMOV UR10, 0x1 ;  /* 0x00000001000a7882 */ /* 0x000fe20000000000 */
[----:B------:R-:W-:Y:S01]  /*13b10*/  UIADD3 UR4, UR5, -0x1, URZ ;  /* 0xffffffff05047890 */ /* 0x000fe2000fffe03f */
[----:B------:R-:W-:Y:S01]  /*13b20*/  IMAD.MOV.U32 R8, RZ, RZ, 0x1 ;  /* 0x00000001ff087424 */ /* 0x000fe200078e00ff */
[----:B------:R-:W-:Y:S01]  /*13b30*/  UMOV UR8, 0xffffffff ;  /* 0xffffffff00087882 */ /* 0x000fe20000000000 */
[----:B------:R-:W-:Y:S01]  /*13b40*/  USHF.L.U32 UR5, UR10, UR7, URZ ;  /* 0x000000070a057299 */ /* 0x000fe2000800063f */
[----:B------:R-:W-:Y:S01]  /*13b50*/  IMAD.MOV.U32 R0, RZ, RZ, 0x1 ;  /* 0x00000001ff007424 */ /* 0x000fe200078e00ff */
[----:B------:R-:W-:Y:S01]  /*13b60*/  USHF.R.S32.HI UR10, URZ, 0x1f, UR9 ;  /* 0x0000001f3f0a7899 */ /* 0x000fe20008011409 */
[----:B------:R-:W-:Y:S01]  /*13b70*/  IMAD.MOV.U32 R6, RZ, RZ, RZ ;  /* 0x000000ffff067224 */ /* 0x000fe200078e00ff */
[----:B------:R-:W-:Y:S01]  /*13b80*/  ULDC UR6, c[0x0][0xc] ;  /* 0x0000030000067ab9 */ /* 0x000fe20000000800 */
[----:B------:R-:W-:-:S02]  /*13b90*/  USHF.L.U32 UR11, UR8, UR7, URZ ;  /* 0x00000007080b7299 */ /* 0x000fc4000800063f */
[----:B------:R-:W-:Y:S01]  /*13ba0*/  ULEA.HI UR10, UR10, UR9, URZ, 0x4 ;  /* 0x000000090a0a7291 */ /* 0x000fe2000f8f203f */
[----:B------:R-:W-:Y:S01]  /*13bb0*/  ULDC UR7, c[0x0][0x10] ;  /* 0x0000040000077ab9 */ /* 0x000fe20000000800 */
[----:B------:R-:W-:Y:S01]  /*13bc0*/  ULDC UR8, c[0x0][0x14] ;  /* 0x0000050000087ab9 */ /* 0x000fe20000000800 */
[----:B------:R-:W-:Y:S02]  /*13bd0*/  UIMAD.WIDE.U32 UR6, UR6, UR7, URZ ;  /* 0x00000007060672a5 */ /* 0x000fe4000f8e003f */
[----:B------:R-:W-:Y:S02]  /*13be0*/  USHF.R.S32.HI UR18, URZ, 0x4, UR10 ;  /* 0x000000043f127899 */ /* 0x000fe4000801140a */
[----:B------:R-:W-:Y:S02]  /*13bf0*/  UIMAD.WIDE.U32 UR22, UR6, UR8, URZ ;  /* 0x00000008061672a5 */ /* 0x000fe4000f8e003f */
[----:B------:R-:W-:Y:S02]  /*13c00*/  UIMAD UR13, UR7, UR8, URZ ;  /* 0x00000008070d72a4 */ /* 0x000fe4000f8e023f */
[----:B------:R-:W-:-:S02]  /*13c10*/  ULOP3.LUT UR21, UR38, 0x2, URZ, 0xfc, !UPT ;  /* 0x0000000226157892 */ /* 0x000fc4000f8efc3f */
[----:B------:R-:W-:Y:S01]  /*13c20*/  ULOP3.LUT UR19, URZ, UR11, URZ, 0x33, !UPT ;  /* 0x0000000b3f137292 */ /* 0x000fe2000f8e333f */
[----:B0-----:R-:W-:Y:S01]  /*13c30*/  LOP3.LUT R10, R10, 0x1, RZ, 0xc0, !PT ;  /* 0x000000010a0a7812 */ /* 0x001fe200078ec0ff */
[----:B------:R-:W-:Y:S02]  /*13c40*/  UIADD3 UR13, UR23, UR13, URZ ;  /* 0x0000000d170d7290 */ /* 0x000fe4000fffe03f */
[----:B------:R-:W-:Y:S01]  /*13c50*/  UIADD3 UR26, UR18, 0x1, URZ ;  /* 0x00000001121a7890 */ /* 0x000fe2000fffe03f */
[----:B------:R-:W-:-:S11]  /*13c60*/  ULDC.64 UR24, c[0x0][0x198] ;  /* 0x0000660000187ab9 */ /* 0x000fd60000000a00 */
.L_x_526:
[----:B------:R-:W-:-:S03]  /*13c70*/  UMOV UR6, 0xffffffff ;  /* 0xffffffff00067882 */ /* 0x000fc60000000000 */
[----:B------:R-:W-:Y:S05]  /*13c80*/  BRA.DIV UR6, `(.L_x_516) ;  /* 0x0000001606287947 */ /* 0x000fea000b800000 */
[----:B------:R-:W-:-:S13]  /*13c90*/  ELECT P6, URZ, PT ;  /* 0x00000000003f782f */ /* 0x000fda00038c0000 */
.L_x_546:
[----:B------:R-:W0:Y:S01]  /*13ca0*/  LDC R4, c[0x0][0x28c] ;  /* 0x0000a300ff047b82 */ /* 0x000e220000000800 */
[----:B------:R-:W-:Y:S01]  /*13cb0*/  BSSY B1, `(.L_x_517) ;  /* 0x000003c000017945 */ /* 0x000fe20003800000 */
[----:B0-----:R-:W-:-:S13]  /*13cc0*/  ISETP.LT.OR P6, PT, R4, 0x1, !P6 ;  /* 0x000000010400780c */ /* 0x001fda00077c1670 */
[----:B------:R-:W-:Y:S05]  /*13cd0*/  @P6 BRA `(.L_x_518) ;  /* 0x0000000000e46947 */ /* 0x000fea0003800000 */
[----:B------:R-:W-:Y:S02]  /*13ce0*/  IMAD R3, R3, 0x2, R10 ;  /* 0x0000000203037824 */ /* 0x000fe400078e020a */
[----:B------:R-:W-:Y:S02]  /*13cf0*/  IMAD R2, R2, 0x180, RZ ;  /* 0x0000018002027824 */ /* 0x000fe400078e02ff */
[----:B------:R-:W-:Y:S02]  /*13d00*/  IMAD R3, R3, 0x50, RZ ;  /* 0x0000005003037824 */ /* 0x000fe400078e02ff */
[----:B------:R-:W-:Y:S02]  /*13d10*/  IMAD.MOV.U32 R13, RZ, RZ, RZ ;  /* 0x000000ffff0d7224 */ /* 0x000fe400078e00ff */
[----:B------:R-:W-:Y:S02]  /*13d20*/  IMAD.U32 R15, RZ, RZ, UR26 ;  /* 0x0000001aff0f7e24 */ /* 0x000fe4000f8e00ff */
[----:B------:R-:W-:-:S02]  /*13d30*/  IMAD.MOV.U32 R4, RZ, RZ, R0 ;  /* 0x000000ffff047224 */ /* 0x000fc400078e0000 */
[----:B------:R-:W-:-:S07]  /*13d40*/  IMAD.MOV.U32 R5, RZ, RZ, R6 ;  /* 0x000000ffff057224 */ /* 0x000fce00078e0006 */
.L_x_521:
[----:B------:R-:W0:Y:S01]  /*13d50*/  S2R R12, SR_CgaCtaId ;  /* 0x00000000000c7919 */ /* 0x000e220000008800 */
[----:B------:R-:W-:Y:S01]  /*13d60*/  MOV R7, 0x400 ;  /* 0x0000040000077802 */ /* 0x000fe20000000f00 */
[----:B------:R-:W1:Y:S03]  /*13d70*/  S2R R11, SR_TID.X ;  /* 0x00000000000b7919 */ /* 0x000e660000002100 */
[----:B0-----:R-:W-:Y:S02]  /*13d80*/  LEA R16, R12, R7, 0x18 ;  /* 0x000000070c107211 */ /* 0x001fe400078ec0ff */
[----:B------:R-:W-:Y:S02]  /*13d90*/  SHF.L.U32 R12, R4, 0x1f, RZ ;  /* 0x0000001f040c7819 */ /* 0x000fe400000006ff */
[----:B-1----:R-:W-:Y:S01]  /*13da0*/  LOP3.LUT P1, RZ, R11, 0x7f, RZ, 0xc0, !PT ;  /* 0x0000007f0bff7812 */ /* 0x002fe2000782c0ff */
[----:B------:R-:W-:-:S04]  /*13db0*/  IMAD R7, R5, 0x8, R16 ;  /* 0x0000000805077824 */ /* 0x000fc800078e0210 */
[----:B------:R-:W0:Y:S08]  /*13dc0*/  SYNCS.PHASECHK.TRANS64.TRYWAIT P0, [R7+URZ+0x68], R12 ;  /* 0x0000680c070075a7 */ /* 0x000e30000800017f */
[----:B------:R-:W1:Y:S01]  /*13dd0*/  @!P1 LDC R14, c[0x0][0x500] ;  /* 0x00014000ff0e9b82 */ /* 0x000e620000000800 */
[----:B0-----:R-:W-:Y:S05]  /*13de0*/  @!P0 BRA `(.L_x_519) ;  /* 0x0000001000f08947 */ /* 0x001fea0003800000 */
.L_x_547:
[----:B------:R-:W-:Y:S01]  /*13df0*/  UPRMT UR6, UR21, 0x9910, URZ ;  /* 0x0000991015067896 */ /* 0x000fe2000800003f */
[----:B-1----:R1:W-:Y:S03]  /*13e00*/  @!P1 SYNCS.ARRIVE.TRANS64 RZ, [R7+URZ], R14 ;  /* 0x0000000e07ff99a7 */ /* 0x0023e6000800003f */
[----:B------:R-:W-:-:S06]  /*13e10*/  UISETP.NE.AND UP0, UPT, UR6, 0x2, UPT ;  /* 0x000000020600788c */ /* 0x000fcc000bf05270 */
[----:B------:R-:W-:-:S13]  /*13e20*/  PLOP3.LUT P0, PT, PT, PT, UP0, 0x80, 0x0 ;  /* 0x000000000000781c */ /* 0x000fda0003f0f008 */
[----:B-1----:R-:W-:Y:S05]  /*13e30*/  @P0 BRA `(.L_x_520) ;  /* 0x0000000000040947 */ /* 0x002fea0003800000 */
[----:B------:R-:W-:Y:S01]  /*13e40*/  BPT.TRAP 0x1 ;  /* 0x000000040000795c */ /* 0x000fe20000300000 */
.L_x_520:
[----:B------:R-:W-:Y:S01]  /*13e50*/  IMAD R11, R5, 0x2, R10 ;  /* 0x00000002050b7824 */ /* 0x000fe200078e020a */
[----:B------:R-:W-:Y:S01]  /*13e60*/  R2UR UR9, R7 ;  /* 0x00000000070972ca */ /* 0x000fe200000e0000 */
[--C-:B0-----:R-:W-:Y:S01]  /*13e70*/  IMAD R12, R5, 0x3000, R16.reuse ;  /* 0x00003000050c7824 */ /* 0x101fe200078e0210 */
[----:B------:R-:W-:Y:S01]  /*13e80*/  UIADD3 UR6, UP0, UR24, 0xf0, URZ ;  /* 0x000000f018067890 */ /* 0x000fe2000ff1e03f */
[----:B------:R-:W-:Y:S01]  /*13e90*/  IMAD R11, R11, 0x500, RZ ;  /* 0x000005000b0b7824 */ /* 0x000fe200078e02ff */
[----:B------:R-:W-:Y:S01]  /*13ea0*/  R2UR UR11, R2 ;  /* 0x00000000020b72ca */ /* 0x000fe200000e0000 */
[----:B------:R-:W-:Y:S01]  /*13eb0*/  VIADD R15, R15, 0xffffffff ;  /* 0xffffffff0f0f7836 */ /* 0x000fe20000000000 */
[----:B------:R-:W-:Y:S01]  /*13ec0*/  R2UR UR7, R12 ;  /* 0x000000000c0772ca */ /* 0x000fe200000e0000 */
[----:B------:R-:W-:Y:S01]  /*13ed0*/  IMAD R11, R11, 0x2, R16 ;  /* 0x000000020b0b7824 */ /* 0x000fe200078e0210 */
[----:B------:R-:W-:Y:S01]  /*13ee0*/  R2UR UR10, R13 ;  /* 0x000000000d0a72ca */ /* 0x000fe200000e0000 */
[----:B------:R-:W-:Y:S01]  /*13ef0*/  UIADD3 UR28, UP1, UR24, 0x1f0, URZ ;  /* 0x000001f0181c7890 */ /* 0x000fe2000ff3e03f */
[----:B------:R-:W-:Y:S01]  /*13f00*/  R2UR UR12, R9 ;  /* 0x00000000090c72ca */ /* 0x000fe200000e0000 */
[----:B------:R-:W-:Y:S01]  /*13f10*/  VIADD R5, R5, 0x1 ;  /* 0x0000000105057836 */ /* 0x000fe20000000000 */
[----:B------:R-:W-:Y:S01]  /*13f20*/  R2UR UR8, R11 ;  /* 0x000000000b0872ca */ /* 0x000fe200000e0000 */
[----:B------:R-:W-:Y:S01]  /*13f30*/  UIADD3.X UR29, URZ, UR25, URZ, UP1, !UPT ;  /* 0x000000193f1d7290 */ /* 0x000fe20008ffe43f */
[----:B------:R-:W-:Y:S01]  /*13f40*/  R2UR UR20, R3 ;  /* 0x00000000031472ca */ /* 0x000fe200000e0000 */
[----:B------:R-:W-:Y:S01]  /*13f50*/  UMOV UR14, 0x0 ;  /* 0x00000000000e7882 */ /* 0x000fe20000000000 */
[----:B------:R-:W-:Y:S01]  /*13f60*/  ISETP.GT.AND P1, PT, R15, 0x1, PT ;  /* 0x000000010f00780c */ /* 0x000fe20003f24270 */
[----:B------:R-:W-:Y:S01]  /*13f70*/  UMOV UR15, 0x10000000 ;  /* 0x10000000000f7882 */ /* 0x000fe20000000000 */
[----:B------:R-:W-:Y:S01]  /*13f80*/  ISETP.NE.AND P0, PT, R5, 0xd, PT ;  /* 0x0000000d0500780c */ /* 0x000fe20003f05270 */
[----:B------:R-:W-:Y:S01]  /*13f90*/  UIADD3 UR16, UR7, 0x180, URZ ;  /* 0x0000018007107890 */ /* 0x000fe2000fffe03f */
[----:B------:R-:W-:Y:S01]  /*13fa0*/  VIADD R13, R13, 0x10 ;  /* 0x000000100d0d7836 */ /* 0x000fe20000000000 */
[----:B------:R-:W-:Y:S01]  /*13fb0*/  UIADD3.X UR7, URZ, UR25, URZ, UP0, !UPT ;  /* 0x000000193f077290 */ /* 0x000fe200087fe43f */
[----:B------:R-:W-:Y:S01]  /*13fc0*/  SEL R7, RZ, 0x1, P0 ;  /* 0x00000001ff077807 */ /* 0x000fe20000000000 */
[----:B------:R-:W-:Y:S01]  /*13fd0*/  UMOV UR27, 0x30000 ;  /* 0x00030000001b7882 */ /* 0x000fe20000000000 */
[----:B------:R-:W-:Y:S01]  /*13fe0*/  SEL R5, R5, RZ, P0 ;  /* 0x000000ff05057207 */ /* 0x000fe20000000000 */
[----:B------:R-:W-:Y:S01]  /*13ff0*/  UIADD3 UR17, UR8, 0x27180, URZ ;  /* 0x0002718008117890 */ /* 0x000fe2000fffe03f */
[----:B------:R-:W-:-:S02]  /*14000*/  LOP3.LUT R4, R4, R7, RZ, 0x3c, !PT ;  /* 0x0000000704047212 */ /* 0x000fc400078e3cff */
[----:B------:R-:W-:Y:S02]  /*14010*/  UMOV UR8, UR16 ;  /* 0x0000001000087c82 */ /* 0x000fe40008000000 */
[----:B------:R0:W-:Y:S02]  /*14020*/  UTMALDG.3D [UR8], [UR6], desc[UR14] ;  /* 0x00000e08060075b4 */ /* 0x0001e40008011000 */
[----:B0-----:R-:W-:Y:S01]  /*14030*/  UMOV UR8, UR17 ;  /* 0x0000001100087c82 */ /* 0x001fe20008000000 */
[----:B------:R-:W-:Y:S02]  /*14040*/  UMOV UR11, UR20 ;  /* 0x00000014000b7c82 */ /* 0x000fe40008000000 */
[----:B------:R0:W-:Y:S02]  /*14050*/  UTMALDG.3D.MULTICAST [UR8], [UR28], UR27, desc[UR14] ;  /* 0x00000e081c0073b4 */ /* 0x0001e4000801181b */
[----:B0-----:R-:W-:Y:S05]  /*14060*/  @P1 BRA `(.L_x_521) ;  /* 0xfffffffc00381947 */ /* 0x001fea000383ffff */
.L_x_518:
[----:B------:R-:W-:Y:S05]  /*14070*/  BSYNC B1 ;  /* 0x0000000000017941 */ /* 0x000fea0003800000 */
.L_x_517:
[----:B------:R-:W2:Y:S01]  /*14080*/  LDL.LU R16, [R1+0xa0] ;  /* 0x0000a00001107983 */ /* 0x000ea20000300800 */
[----:B------:R-:W-:Y:S01]  /*14090*/  LOP3.LUT P0, RZ, R8, 0xff, RZ, 0xc0, !PT ;  /* 0x000000ff08ff7812 */ /* 0x000fe2000780c0ff */
[----:B------:R-:W-:Y:S01]  /*140a0*/  VIADD R6, R6, UR18 ;  /* 0x0000001206067c36 */ /* 0x000fe20008000000 */
[----:B------:R-:W-:Y:S01]  /*140b0*/  ULDC.64 UR6, c[0x0][0x650] ;  /* 0x0001940000067ab9 */ /* 0x000fe20000000a00 */
[----:B------:R-:W3:Y:S01]  /*140c0*/  LDL.LU R14, [R1+0xa4] ;  /* 0x0000a400010e7983 */ /* 0x000ee20000300800 */
[----:B------:R-:W-:Y:S01]  /*140d0*/  UISETP.GE.U32.AND UP0, UPT, UR18, 0xd, UPT ;  /* 0x0000000d1200788c */ /* 0x000fe2000bf06070 */
[----:B------:R-:W-:Y:S01]  /*140e0*/  BSSY B1, `(.L_x_522) ;  /* 0x0000074000017945 */ /* 0x000fe20003800000 */
[----:B------:R-:W-:Y:S01]  /*140f0*/  IMAD.MOV.U32 R9, RZ, RZ, -0x1 ;  /* 0xffffffffff097424 */ /* 0x000fe200078e00ff */
[----:B------:R-:W-:Y:S02]  /*14100*/  PRMT R4, RZ, 0x7610, R4 ;  /* 0x00007610ff047816 */ /* 0x000fe40000000004 */
[----:B------:R-:W-:-:S02]  /*14110*/  PRMT R8, RZ, 0x7610, R8 ;  /* 0x00007610ff087816 */ /* 0x000fc40000000008 */
[----:B------:R-:W-:Y:S02]  /*14120*/  PLOP3.LUT P1, PT, PT, PT, UP0, 0x80, 0x0 ;  /* 0x000000000000781c */ /* 0x000fe40003f2f008 */
[----:B------:R-:W0:Y:S01]  /*14130*/  @P0 S2R R3, SR_CgaCtaId ;  /* 0x0000000000030919 */ /* 0x000e220000008800 */
[----:B------:R-:W-:-:S04]  /*14140*/  @P0 MOV R2, 0x400 ;  /* 0x0000040000020802 */ /* 0x000fc80000000f00 */
[----:B0-----:R-:W-:-:S04]  /*14150*/  @P0 LEA R2, R3, R2, 0x18 ;  /* 0x0000000203020211 */ /* 0x001fc800078ec0ff */
[----:B------:R0:W-:Y:S01]  /*14160*/  @P0 SYNCS.ARRIVE.TRANS64.A1T0 RZ, [R2+URZ+0xe8], RZ ;  /* 0x0000e8ff02ff09a7 */ /* 0x0001e2000810003f */
[----:B------:R-:W-:Y:S01]  /*14170*/  ISETP.GT.U32.AND P0, PT, R6, 0xc, PT ;  /* 0x0000000c0600780c */ /* 0x000fe20003f04070 */
[----:B0-----:R-:W-:-:S05]  /*14180*/  IMAD.U32 R2, RZ, RZ, UR18 ;  /* 0x00000012ff027e24 */ /* 0x001fca000f8e00ff */
[----:B------:R-:W-:Y:S01]  /*14190*/  ISETP.LT.U32.AND P0, PT, R2, 0xd, P0 ;  /* 0x0000000d0200780c */ /* 0x000fe20000701070 */
[----:B------:R-:W-:-:S04]  /*141a0*/  IMAD.WIDE.U32 R2, R6, 0x4ec4ec4f, RZ ;  /* 0x4ec4ec4f06027825 */ /* 0x000fc800078e00ff */
[----:B------:R-:W-:Y:S01]  /*141b0*/  IMAD.MOV.U32 R2, RZ, RZ, -0x1 ;  /* 0xffffffffff027424 */ /* 0x000fe200078e00ff */
[----:B------:R-:W-:Y:S02]  /*141c0*/  SHF.R.U32.HI R5, RZ, 0x2, R3 ;  /* 0x00000002ff057819 */ /* 0x000fe40000011603 */
[----:B------:R-:W-:-:S03]  /*141d0*/  SEL R3, RZ, 0x1, !P0 ;  /* 0x00000001ff037807 */ /* 0x000fc60004000000 */
[----:B------:R-:W-:Y:S01]  /*141e0*/  IMAD R6, R5, -0xd, R6 ;  /* 0xfffffff305067824 */ /* 0x000fe200078e0206 */
[----:B------:R-:W-:Y:S01]  /*141f0*/  LOP3.LUT R0, R0, R3, RZ, 0x3c, !PT ;  /* 0x0000000300007212 */ /* 0x000fe200078e3cff */
[----:B------:R-:W-:-:S03]  /*14200*/  IMAD.MOV.U32 R3, RZ, RZ, -0x1 ;  /* 0xffffffffff037424 */ /* 0x000fc600078e00ff */
[----:B------:R-:W-:Y:S02]  /*14210*/  @P1 LOP3.LUT R0, R0, 0x1, R5, 0x78, !PT ;  /* 0x0000000100001812 */ /* 0x000fe400078e7805 */
[----:B---3--:R-:W-:-:S04]  /*14220*/  IADD3 R14, P0, R14, UR22, RZ ;  /* 0x000000160e0e7c10 */ /* 0x008fc8000ff1e0ff */
[----:B--2---:R-:W-:Y:S01]  /*14230*/  IADD3.X R16, R16, UR13, RZ, P0, !PT ;  /* 0x0000000d10107c10 */ /* 0x004fe200087fe4ff */
[----:B------:R0:W-:Y:S01]  /*14240*/  STL [R1+0xa4], R14 ;  /* 0x0000a40e01007387 */ /* 0x0001e20000100800 */
[----:B------:R-:W-:-:S03]  /*14250*/  ISETP.GE.U32.AND P0, PT, R14, UR6, PT ;  /* 0x000000060e007c0c */ /* 0x000fc6000bf06070 */
[----:B------:R0:W-:Y:S01]  /*14260*/  STL [R1+0xa0], R16 ;  /* 0x0000a01001007387 */ /* 0x0001e20000100800 */
[----:B------:R-:W-:-:S13]  /*14270*/  ISETP.GE.U32.AND.EX P0, PT, R16, UR7, PT, P0 ;  /* 0x0000000710007c0c */ /* 0x000fda000bf06100 */
[----:B0-----:R-:W-:Y:S05]  /*14280*/  @P0 BRA `(.L_x_523) ;  /* 0x0000000400640947 */ /* 0x001fea0003800000 */
[----:B------:R-:W0:Y:S01]  /*14290*/  S2R R7, SR_CTAID.X ;  /* 0x0000000000077919 */ /* 0x000e220000002500 */
[----:B------:R-:W-:Y:S01]  /*142a0*/  ULDC UR6, c[0x0][0x150] ;  /* 0x0000540000067ab9 */ /* 0x000fe20000000800 */
[----:B------:R-:W1:Y:S01]  /*142b0*/  LDC R4, c[0x0][0x144] ;  /* 0x00005100ff047b82 */ /* 0x000e620000000800 */
[----:B------:R-:W-:Y:S01]  /*142c0*/  UISETP.NE.AND UP0, UPT, UR39, URZ, UPT ;  /* 0x0000003f2700728c */ /* 0x000fe2000bf05270 */
[----:B------:R-:W2:Y:S01]  /*142d0*/  S2R R5, SR_CTAID.Y ;  /* 0x0000000000057919 */ /* 0x000ea20000002600 */
[----:B------:R-:W-:-:S04]  /*142e0*/  ULDC UR9, c[0x0][0x630] ;  /* 0x00018c0000097ab9 */ /* 0x000fc80000000800 */
[----:B------:R-:W-:Y:S01]  /*142f0*/  PLOP3.LUT P0, PT, PT, PT, UP0, 0x80, 0x0 ;  /* 0x000000000000781c */ /* 0x000fe20003f0f008 */
[----:B------:R-:W3:Y:S01]  /*14300*/  LDC R12, c[0x0][0x148] ;  /* 0x00005200ff0c7b82 */ /* 0x000ee20000000800 */
[----:B0-----:R-:W-:Y:S02]  /*14310*/  I2FP.F32.U32 R2, R7 ;  /* 0x0000000700027245 */ /* 0x001fe40000201000 */
[----:B--2---:R-:W-:-:S03]  /*14320*/  I2FP.F32.U32 R3, R5 ;  /* 0x0000000500037245 */ /* 0x004fc60000201000 */
[----:B------:R-:W-:Y:S01]  /*14330*/  FMUL R2, R2, UR6 ;  /* 0x0000000602027c20 */ /* 0x000fe20008400000 */
[----:B------:R-:W-:Y:S02]  /*14340*/  ULDC UR6, c[0x0][0x154] ;  /* 0x0000550000067ab9 */ /* 0x000fe40000000800 */
[----:B------:R-:W-:Y:S01]  /*14350*/  FMUL R9, R3, UR6 ;  /* 0x0000000603097c20 */ /* 0x000fe20008400000 */
[----:B------:R-:W-:Y:S02]  /*14360*/  ULDC.64 UR6, c[0x0][0x628] ;  /* 0x00018a0000067ab9 */ /* 0x000fe40000000a00 */
[----:B------:R-:W0:Y:S08]  /*14370*/  F2I.U32.TRUNC.NTZ R2, R2 ;  /* 0x0000000200027305 */ /* 0x000e30000020f000 */
[----:B------:R-:W2:Y:S01]  /*14380*/  F2I.U32.TRUNC.NTZ R9, R9 ;  /* 0x0000000900097305 */ /* 0x000ea2000020f000 */
[----:B0-----:R-:W-:-:S02]  /*14390*/  IMAD.MOV R3, RZ, RZ, -R2 ;  /* 0x000000ffff037224 */ /* 0x001fc400078e0a02 */
[----:B------:R-:W-:Y:S02]  /*143a0*/  IMAD.MOV.U32 R2, RZ, RZ, R14 ;  /* 0x000000ffff027224 */ /* 0x000fe400078e000e */
[----:B-1----:R-:W-:Y:S02]  /*143b0*/  IMAD R7, R4, R3, R7 ;  /* 0x0000000304077224 */ /* 0x002fe400078e0207 */
[----:B--2---:R-:W-:-:S04]  /*143c0*/  IMAD.MOV R3, RZ, RZ, -R9 ;  /* 0x000000ffff037224 */ /* 0x004fc800078e0a09 */
[----:B---3--:R-:W-:Y:S01]  /*143d0*/  @P0 IMAD R7, R12, R3, R5 ;  /* 0x000000030c070224 */ /* 0x008fe200078e0205 */
[----:B------:R-:W-:Y:S01]  /*143e0*/  ISETP.NE.U32.AND P0, PT, RZ, UR6, PT ;  /* 0x00000006ff007c0c */ /* 0x000fe2000bf05070 */
[----:B------:R-:W-:-:S03]  /*143f0*/  IMAD.MOV.U32 R3, RZ, RZ, R16 ;  /* 0x000000ffff037224 */ /* 0x000fc600078e0010 */
[----:B------:R-:W-:-:S13]  /*14400*/  ISETP.NE.AND.EX P0, PT, RZ, UR7, PT, P0 ;  /* 0x00000007ff007c0c */ /* 0x000fda000bf05300 */
[----:B------:R-:W-:Y:S05]  /*14410*/  @!P0 BRA `(.L_x_524) ;  /* 0x0000000000288947 */ /* 0x000fea0003800000 */
[----:B------:R-:W-:Y:S02]  /*14420*/  ULDC UR8, c[0x0][0x634] ;  /* 0x00018d0000087ab9 */ /* 0x000fe40000000800 */
[----:B------:R-:W-:-:S05]  /*14430*/  IADD3 R3, P0, R14, UR8, RZ ;  /* 0x000000080e037c10 */ /* 0x000fca000ff1e0ff */
[----:B------:R-:W-:-:S04]  /*14440*/  IMAD.X R9, RZ, RZ, R16, P0 ;  /* 0x000000ffff097224 */ /* 0x000fc800000e0610 */
[----:B------:R-:W-:-:S04]  /*14450*/  IMAD.WIDE.U32 R4, R9, UR6, RZ ;  /* 0x0000000609047c25 */ /* 0x000fc8000f8e00ff */
[----:B------:R-:W-:-:S04]  /*14460*/  IMAD.WIDE.U32 R4, P0, R3, UR7, R4 ;  /* 0x0000000703047c25 */ /* 0x000fc8000f800004 */
[----:B------:R-:W-:-:S04]  /*14470*/  IMAD.WIDE.U32 R2, R3, UR6, RZ ;  /* 0x0000000603027c25 */ /* 0x000fc8000f8e00ff */
[----:B------:R-:W-:Y:S01]  /*14480*/  IMAD.MOV.U32 R2, RZ, RZ, R5 ;  /* 0x000000ffff027224 */ /* 0x000fe200078e0005 */
[----:B------:R-:W-:Y:S01]  /*14490*/  IADD3 RZ, P1, R3, R4, RZ ;  /* 0x0000000403ff7210 */ /* 0x000fe20007f3e0ff */
[----:B------:R-:W-:-:S04]  /*144a0*/  IMAD.X R3, RZ, RZ, RZ, P0 ;  /* 0x000000ffff037224 */ /* 0x000fc800000e06ff */
[----:B------:R-:W-:-:S08]  /*144b0*/  IMAD.WIDE.U32.X R2, R9, UR7, R2, P1 ;  /* 0x0000000709027c25 */ /* 0x000fd000088e0402 */
.L_x_524:
[--C-:B------:R-:W-:Y:S01]  /*144c0*/  SHF.R.U64 R9, R2, UR9, R3.reuse ;  /* 0x0000000902097c19 */ /* 0x100fe20008001203 */
[----:B------:R-:W-:Y:S01]  /*144d0*/  ULDC.64 UR6, c[0x0][0x620] ;  /* 0x0001880000067ab9 */ /* 0x000fe20000000a00 */
[----:B------:R-:W-:Y:S01]  /*144e0*/  SHF.R.U32.HI R2, RZ, UR9, R3 ;  /* 0x00000009ff027c19 */ /* 0x000fe20008011603 */
[----:B------:R-:W-:Y:S01]  /*144f0*/  IMAD.MOV.U32 R3, RZ, RZ, R16 ;  /* 0x000000ffff037224 */ /* 0x000fe200078e0010 */
[----:B------:R-:W-:Y:S01]  /*14500*/  IADD3 R11, P0, RZ, -R9, RZ ;  /* 0x80000009ff0b7210 */ /* 0x000fe20007f1e0ff */
[----:B------:R-:W-:-:S04]  /*14510*/  ULDC.64 UR8, c[0x0][0x640] ;  /* 0x0001900000087ab9 */ /* 0x000fc80000000a00 */
[----:B------:R-:W-:Y:S01]  /*14520*/  IMAD.X R2, RZ, RZ, ~R2, P0 ;  /* 0x000000ffff027224 */ /* 0x000fe200000e0e02 */
[----:B------:R-:W-:-:S03]  /*14530*/  ISETP.NE.U32.AND P0, PT, RZ, UR8, PT ;  /* 0x00000008ff007c0c */ /* 0x000fc6000bf05070 */
[----:B------:R-:W-:Y:S01]  /*14540*/  IMAD R2, R2, UR6, RZ ;  /* 0x0000000602027c24 */ /* 0x000fe2000f8e02ff */
[----:B------:R-:W-:-:S03]  /*14550*/  ISETP.NE.AND.EX P0, PT, RZ, UR9, PT, P0 ;  /* 0x00000009ff007c0c */ /* 0x000fc6000bf05300 */
[----:B------:R-:W-:Y:S02]  /*14560*/  IMAD R5, R11, UR7, R2 ;  /* 0x000000070b057c24 */ /* 0x000fe4000f8e0202 */
[----:B------:R-:W-:-:S04]  /*14570*/  IMAD.MOV.U32 R2, RZ, RZ, R14 ;  /* 0x000000ffff027224 */ /* 0x000fc800078e000e */
[----:B------:R-:W-:Y:S01]  /*14580*/  IMAD.WIDE.U32 R2, R11, UR6, R2 ;  /* 0x000000060b027c25 */ /* 0x000fe2000f8e0002 */
[----:B------:R-:W-:-:S03]  /*14590*/  ULDC UR6, c[0x0][0x618] ;  /* 0x0001860000067ab9 */ /* 0x000fc60000000800 */
[----:B------:R-:W-:-:S05]  /*145a0*/  IMAD.IADD R3, R3, 0x1, R5 ;  /* 0x0000000103037824 */ /* 0x000fca00078e0205 */
[--C-:B------:R-:W-:Y:S02]  /*145b0*/  SHF.R.U64 R11, R2, UR6, R3.reuse ;  /* 0x00000006020b7c19 */ /* 0x100fe40008001203 */
[----:B------:R-:W-:Y:S01]  /*145c0*/  SHF.R.U32.HI R2, RZ, UR6, R3 ;  /* 0x00000006ff027c19 */ /* 0x000fe20008011603 */
[----:B------:R-:W-:-:S03]  /*145d0*/  ULDC UR6, c[0x0][0x608] ;  /* 0x0001820000067ab9 */ /* 0x000fc60000000800 */
[--C-:B------:R-:W-:Y:S02]  /*145e0*/  SHF.R.U64 R12, R11, UR6, R2.reuse ;  /* 0x000000060b0c7c19 */ /* 0x100fe40008001202 */
[----:B------:R-:W-:Y:S01]  /*145f0*/  SHF.R.U32.HI R3, RZ, UR6, R2 ;  /* 0x00000006ff037c19 */ /* 0x000fe20008011602 */
[----:B------:R-:W-:-:S03]  /*14600*/  ULDC UR6, c[0x0][0x658] ;  /* 0x0001960000067ab9 */ /* 0x000fc60000000800 */
[--C-:B------:R-:W-:Y:S02]  /*14610*/  SHF.R.U64 R13, R12, UR6, R3.reuse ;  /* 0x000000060c0d7c19 */ /* 0x100fe40008001203 */
[----:B------:R-:W-:-:S03]  /*14620*/  SHF.R.U32.HI R15, RZ, UR6, R3 ;  /* 0x00000006ff0f7c19 */ /* 0x000fc60008011603 */
[----:B------:R-:W-:Y:S02]  /*14630*/  IMAD.MOV.U32 R2, RZ, RZ, R13 ;  /* 0x000000ffff027224 */ /* 0x000fe400078e000d */
[----:B------:R-:W-:Y:S01]  /*14640*/  IMAD.MOV.U32 R3, RZ, RZ, R15 ;  /* 0x000000ffff037224 */ /* 0x000fe200078e000f */
[----:B------:R-:W-:Y:S06]  /*14650*/  @!P0 BRA `(.L_x_525) ;  /* 0x0000000000288947 */ /* 0x000fec0003800000 */
        /* <DEDUP_REMOVED lines=10> */
.L_x_525:
[----:B------:R-:W-:Y:S01]  /*14700*/  ULDC UR6, c[0x0][0x648] ;  /* 0x0001920000067ab9 */ /* 0x000fe20000000800 */
[----:B------:R-:W-:Y:S01]  /*14710*/  LOP3.LUT R12, R12, UR19, RZ, 0xc0, !PT ;  /* 0x000000130c0c7c12 */ /* 0x000fe2000f8ec0ff */
[----:B------:R-:W-:Y:S01]  /*14720*/  UISETP.NE.AND UP0, UPT, UR39, URZ, UPT ;  /* 0x0000003f2700728c */ /* 0x000fe2000bf05270 */
[----:B------:R-:W-:Y:S01]  /*14730*/  SHF.R.U64 R3, R2, UR6, R3 ;  /* 0x0000000602037c19 */ /* 0x000fe20008001203 */
[----:B------:R-:W-:Y:S01]  /*14740*/  ULDC UR6, c[0x0][0x638] ;  /* 0x00018e0000067ab9 */ /* 0x000fe20000000800 */
[----:B------:R-:W-:-:S03]  /*14750*/  IMAD.MOV.U32 R4, RZ, RZ, 0x1 ;  /* 0x00000001ff047424 */ /* 0x000fc600078e00ff */
[----:B------:R-:W-:Y:S01]  /*14760*/  IMAD.MOV R2, RZ, RZ, -R3 ;  /* 0x000000ffff027224 */ /* 0x000fe200078e0a03 */
[----:B------:R-:W-:Y:S01]  /*14770*/  PLOP3.LUT P0, PT, PT, PT, UP0, 0x40, 0x0 ;  /* 0x000000000000781c */ /* 0x000fe20003f0e808 */
[----:B------:R-:W-:Y:S01]  /*14780*/  IMAD R12, R3, UR5, R12 ;  /* 0x00000005030c7c24 */ /* 0x000fe2000f8e020c */
[----:B------:R-:W-:Y:S01]  /*14790*/  PLOP3.LUT P1, PT, PT, PT, UP0, 0x40, 0x0 ;  /* 0x000000000000781c */ /* 0x000fe20003f2e808 */
[----:B------:R-:W-:Y:S01]  /*147a0*/  IMAD R13, R2, UR6, R13 ;  /* 0x00000006020d7c24 */ /* 0x000fe2000f8e020d */
[----:B------:R-:W-:Y:S01]  /*147b0*/  ULDC UR6, c[0x0][0x610] ;  /* 0x0001840000067ab9 */ /* 0x000fe20000000800 */
[----:B------:R-:W-:Y:S01]  /*147c0*/  LOP3.LUT R2, R11, UR4, RZ, 0xc0, !PT ;  /* 0x000000040b027c12 */ /* 0x000fe2000f8ec0ff */
[----:B------:R-:W-:Y:S01]  /*147d0*/  IMAD R7, R12, UR6, R7 ;  /* 0x000000060c077c24 */ /* 0x000fe2000f8e0207 */
[----:B------:R-:W-:-:S03]  /*147e0*/  ULDC UR6, c[0x0][0x600] ;  /* 0x0001800000067ab9 */ /* 0x000fc60000000800 */
[----:B------:R-:W-:-:S05]  /*147f0*/  IMAD R2, R13, UR6, R2 ;  /* 0x000000060d027c24 */ /* 0x000fca000f8e0202 */
[----:B------:R-:W-:Y:S02]  /*14800*/  SEL R3, R2, R7, P0 ;  /* 0x0000000702037207 */ /* 0x000fe40000000000 */
[----:B------:R-:W-:-:S07]  /*14810*/  SEL R2, R7, R2, P1 ;  /* 0x0000000207027207 */ /* 0x000fce0000800000 */
.L_x_523:
[----:B------:R-:W-:Y:S05]  /*14820*/  BSYNC B1 ;  /* 0x0000000000017941 */ /* 0x000fea0003800000 */
.L_x_522:
[----:B------:R-:W-:-:S13]  /*14830*/  LOP3.LUT P0, RZ, R4, 0xff, RZ, 0xc0, !PT ;  /* 0x000000ff04ff7812 */ /* 0x000fda000780c0ff */
[----:B------:R-:W-:Y:S05]  /*14840*/  @P0 BRA `(.L_x_526) ;  /* 0xfffffff400080947 */ /* 0x000fea000383ffff */
[----:B------:R-:W-:Y:S05]  /*14850*/  BSYNC B0 ;  /* 0x0000000000007941 */ /* 0x000fea0003800000 */
.L_x_515:
[----:B------:R-:W-:-:S03]  /*14860*/  UMOV UR6, 0xffffffff ;  /* 0xffffffff00067882 */ /* 0x000fc60000000000 */
[----:B------:R-:W-:Y:S05]  /*14870*/  BRA.DIV UR6, `(.L_x_527) ;  /* 0x0000000a06607947 */ /* 0x000fea000b800000 */
[----:B------:R-:W-:-:S13]  /*14880*/  ELECT P6, URZ, PT ;  /* 0x00000000003f782f */ /* 0x000fda00038c0000 */
.L_x_550:
[----:B------:R-:W-:Y:S04]  /*14890*/  BSSY B0, `(.L_x_528) ;  /* 0x000007d000007945 */ /* 0x000fe80003800000 */
[----:B------:R-:W-:Y:S05]  /*148a0*/  @!P6 BRA `(.L_x_529) ;  /* 0x0000000400ece947 */ /* 0x000fea0003800000 */
[----:B------:R-:W-:-:S04]  /*148b0*/  ULOP3.LUT UR6, UR38, 0x2, URZ, 0xfc, !UPT ;  /* 0x0000000226067892 */ /* 0x000fc8000f8efc3f */
[----:B------:R-:W-:-:S06]  /*148c0*/  UISETP.NE.AND UP0, UPT, UR6, 0x3, UPT ;  /* 0x000000030600788c */ /* 0x000fcc000bf05270 */
[----:B------:R-:W-:-:S13]  /*148d0*/  PLOP3.LUT P0, PT, PT, PT, UP0, 0x80, 0x0 ;  /* 0x000000000000781c */ /* 0x000fda0003f0f008 */
[----:B------:R-:W-:Y:S05]  /*148e0*/  @!P0 BRA `(.L_x_530) ;  /* 0x0000000000048947 */ /* 0x000fea0003800000 */
[----:B------:R-:W-:Y:S01]  /*148f0*/  BPT.TRAP 0x1 ;  /* 0x000000040000795c */ /* 0x000fe20000300000 */
.L_x_530:
[----:B------:R-:W0:Y:S01]  /*14900*/  S2R R3, SR_CgaCtaId ;  /* 0x0000000000037919 */ /* 0x000e220000008800 */
[----:B------:R-:W-:-:S04]  /*14910*/  MOV R2, 0x400 ;  /* 0x0000040000027802 */ /* 0x000fc80000000f00 */
[----:B0-----:R-:W-:Y:S02]  /*14920*/  LEA R3, R3, R2, 0x18 ;  /* 0x0000000203037211 */ /* 0x001fe400078ec0ff */
[----:B------:R-:W-:-:S03]  /*14930*/  SHF.L.U32 R2, R0, 0x1f, RZ ;  /* 0x0000001f00027819 */ /* 0x000fc600000006ff */
[----:B------:R-:W-:-:S04]  /*14940*/  VIADD R3, R3, 0x68 ;  /* 0x0000006803037836 */ /* 0x000fc80000000000 */
[----:B------:R-:W-:-:S04]  /*14950*/  IMAD R5, R6, 0x8, R3 ;  /* 0x0000000806057824 */ /* 0x000fc800078e0203 */
[----:B------:R-:W0:Y:S02]  /*14960*/  SYNCS.PHASECHK.TRANS64.TRYWAIT P0, [R5+URZ], R2 ;  /* 0x00000002050075a7 */ /* 0x000e24000800017f */
[----:B0-----:R-:W-:Y:S05]  /*14970*/  @!P0 BRA `(.L_x_531) ;  /* 0x0000000800408947 */ /* 0x001fea0003800000 */
.L_x_551:
[----:B------:R-:W-:-:S05]  /*14980*/  VIADD R6, R6, 0x1 ;  /* 0x0000000106067836 */ /* 0x000fca0000000000 */
[----:B------:R-:W-:-:S04]  /*14990*/  ISETP.NE.AND P0, PT, R6, 0xd, PT ;  /* 0x0000000d0600780c */ /* 0x000fc80003f05270 */
[----:B0-----:R-:W-:Y:S02]  /*149a0*/  SEL R5, RZ, 0x1, P0 ;  /* 0x00000001ff057807 */ /* 0x001fe40000000000 */
[----:B------:R-:W-:Y:S02]  /*149b0*/  SEL R6, R6, RZ, P0 ;  /* 0x000000ff06067207 */ /* 0x000fe40000000000 */
[----:B------:R-:W-:-:S03]  /*149c0*/  LOP3.LUT R5, R0, R5, RZ, 0x3c, !PT ;  /* 0x0000000500057212 */ /* 0x000fc600078e3cff */
[----:B------:R-:W-:Y:S01]  /*149d0*/  IMAD R7, R6, 0x8, R3 ;  /* 0x0000000806077824 */ /* 0x000fe200078e0203 */
[----:B------:R-:W-:-:S04]  /*149e0*/  SHF.L.U32 R0, R5, 0x1f, RZ ;  /* 0x0000001f05007819 */ /* 0x000fc800000006ff */
[----:B------:R-:W0:Y:S02]  /*149f0*/  SYNCS.PHASECHK.TRANS64.TRYWAIT P0, [R7+URZ], R0 ;  /* 0x00000000070075a7 */ /* 0x000e24000800017f */
[----:B0-----:R-:W-:Y:S05]  /*14a00*/  @!P0 BRA `(.L_x_532) ;  /* 0x0000000800308947 */ /* 0x001fea0003800000 */
.L_x_552:
[----:B0-----:R-:W-:-:S05]  /*14a10*/  VIADD R0, R6, 0x1 ;  /* 0x0000000106007836 */ /* 0x001fca0000000000 */
[----:B------:R-:W-:-:S04]  /*14a20*/  ISETP.NE.AND P0, PT, R0, 0xd, PT ;  /* 0x0000000d0000780c */ /* 0x000fc80003f05270 */
[----:B------:R-:W-:Y:S02]  /*14a30*/  SEL R2, RZ, 0x1, P0 ;  /* 0x00000001ff027807 */ /* 0x000fe40000000000 */
[----:B------:R-:W-:Y:S02]  /*14a40*/  SEL R4, R0, RZ, P0 ;  /* 0x000000ff00047207 */ /* 0x000fe40000000000 */
[----:B------:R-:W-:-:S03]  /*14a50*/  LOP3.LUT R5, R5, R2, RZ, 0x3c, !PT ;  /* 0x0000000205057212 */ /* 0x000fc600078e3cff */
[----:B------:R-:W-:Y:S01]  /*14a60*/  IMAD R7, R4, 0x8, R3 ;  /* 0x0000000804077824 */ /* 0x000fe200078e0203 */
[----:B------:R-:W-:-:S04]  /*14a70*/  SHF.L.U32 R0, R5, 0x1f, RZ ;  /* 0x0000001f05007819 */ /* 0x000fc800000006ff */
[----:B------:R-:W0:Y:S02]  /*14a80*/  SYNCS.PHASECHK.TRANS64.TRYWAIT P0, [R7+URZ], R0 ;  /* 0x00000000070075a7 */ /* 0x000e24000800017f */
[----:B0-----:R-:W-:Y:S05]  /*14a90*/  @!P0 BRA `(.L_x_533) ;  /* 0x0000000800208947 */ /* 0x001fea0003800000 */
.L_x_553:
        /* <DEDUP_REMOVED lines=9> */
.L_x_554:
        /* <DEDUP_REMOVED lines=9> */
.L_x_555:
        /* <DEDUP_REMOVED lines=9> */
.L_x_556:
        /* <DEDUP_REMOVED lines=9> */
.L_x_557:
        /* <DEDUP_REMOVED lines=9> */
.L_x_558:
        /* <DEDUP_REMOVED lines=9> */
.L_x_559:
        /* <DEDUP_REMOVED lines=9> */
.L_x_560:
        /* <DEDUP_REMOVED lines=9> */
.L_x_561:
        /* <DEDUP_REMOVED lines=9> */
.L_x_562:
[----:B0-----:R-:W-:-:S05]  /*14fb0*/  VIADD R0, R4, 0x1 ;  /* 0x0000000104007836 */ /* 0x001fca0000000000 */
[----:B------:R-:W-:-:S04]  /*14fc0*/  ISETP.NE.AND P0, PT, R0, 0xd, PT ;  /* 0x0000000d0000780c */ /* 0x000fc80003f05270 */
[----:B------:R-:W-:Y:S02]  /*14fd0*/  SEL R2, RZ, 0x1, P0 ;  /* 0x00000001ff027807 */ /* 0x000fe40000000000 */
[----:B------:R-:W-:Y:S02]  /*14fe0*/  SEL R0, R0, RZ, P0 ;  /* 0x000000ff00007207 */ /* 0x000fe40000000000 */
[----:B------:R-:W-:-:S03]  /*14ff0*/  LOP3.LUT R2, R5, R2, RZ, 0x3c, !PT ;  /* 0x0000000205027212 */ /* 0x000fc600078e3cff */
[----:B------:R-:W-:Y:S01]  /*15000*/  IMAD R3, R0, 0x8, R3 ;  /* 0x0000000800037824 */ /* 0x000fe200078e0203 */
[----:B------:R-:W-:-:S07]  /*15010*/  SHF.L.U32 R0, R2, 0x1f, RZ ;  /* 0x0000001f02007819 */ /* 0x000fce00000006ff */
.L_x_543:
[----:B0-----:R0:W1:Y:S02]  /*15020*/  SYNCS.PHASECHK.TRANS64.TRYWAIT P0, [R3+URZ], R0 ;  /* 0x00000000030075a7 */ /* 0x001064000800017f */
[----:B-1----:R-:W-:Y:S05]  /*15030*/  @!P0 NANOSLEEP.SYNCS 0x989680 ;  /* 0x009896800000895d */ /* 0x002fea0003900000 */
[----:B------:R-:W1:Y:S02]  /*15040*/  @!P0 SYNCS.PHASECHK.TRANS64 P0, [R3+URZ], R0 ;  /* 0x00000000030085a7 */ /* 0x000e64000800007f */
[----:B-1----:R-:W-:Y:S05]  /*15050*/  @!P0 BRA `(.L_x_543) ;  /* 0xfffffffc00f08947 */ /* 0x002fea000383ffff */
.L_x_529:
[----:B------:R-:W-:Y:S05]  /*15060*/  BSYNC B0 ;  /* 0x0000000000007941 */ /* 0x000fea0003800000 */
.L_x_528:
[----:B------:R-:W-:Y:S05]  /*15070*/  EXIT ;  /* 0x000000000000794d */ /* 0x000fea0003800000 */
.L_x_22:
[----:B-1----:R1:W2:Y:S02]  /*15080*/  SYNCS.PHASECHK.TRANS64.TRYWAIT P1, [R3+URZ], R0 ;  /* 0x00000000030075a7 */ /* 0x0022a4000802017f */
[----:B--2---:R-:W-:Y:S05]  /*15090*/  @!P1 NANOSLEEP.SYNCS 0x989680 ;  /* 0x009896800000995d */ /* 0x004fea0003900000 */
[----:B------:R-:W2:Y:S02]  /*150a0*/  @!P1 SYNCS.PHASECHK.TRANS64 P1, [R3+URZ], R0 ;  /* 0x00000000030095a7 */ /* 0x000ea4000802007f */
[----:B--2---:R-:W-:Y:S05]  /*150b0*/  @!P1 BRA `(.L_x_22) ;  /* 0xfffffffc00f09947 */ /* 0x004fea000383ffff */
[----:B------:R-:W-:Y:S05]  /*150c0*/  BRA `(.L_x_21) ;  /* 0xfffffec400d47947 */ /* 0x000fea000383ffff */
.L_x_27:
[----:B-1----:R-:W-:-:S04]  /*150d0*/  IMAD.U32 R7, RZ, RZ, UR4 ;  /* 0x00000004ff077e24 */ /* 0x002fc8000f8e00ff */
[----:B------:R1:W2:Y:S03]  /*150e0*/  SYNCS.PHASECHK.TRANS64.TRYWAIT P1, [R7+URZ], R5 ;  /* 0x00000005070075a7 */ /* 0x0002a6000802017f */
[----:B--2---:R-:W-:Y:S05]  /*150f0*/  @!P1 NANOSLEEP.SYNCS 0x989680 ;  /* 0x009896800000995d */ /* 0x004fea0003900000 */
[----:B------:R-:W2:Y:S02]  /*15100*/  @!P1 SYNCS.PHASECHK.TRANS64 P1, [R7+URZ], R5 ;  /* 0x00000005070095a7 */ /* 0x000ea4000802007f */
[----:B--2---:R-:W-:Y:S05]  /*15110*/  @!P1 BRA `(.L_x_27) ;  /* 0xfffffffc00ec9947 */ /* 0x004fea000383ffff */
[----:B------:R-:W-:Y:S05]  /*15120*/  BRA `(.L_x_26) ;  /* 0xfffffecc00d07947 */ /* 0x000fea000383ffff */
.L_x_516:
[----:B------:R-:W-:Y:S01]  /*15130*/  BSSY B1, `(.L_x_544) ;  /* 0x0000006000017945 */ /* 0x000fe20003800000 */
[----:B------:R-:W-:-:S07]  /*15140*/  IMAD.MOV.U32 R15, RZ, RZ, -0x1 ;  /* 0xffffffffff0f7424 */ /* 0x000fce00078e00ff */
[----:B------:R-:W-:Y:S05]  /*15150*/  WARPSYNC.COLLECTIVE R15, `(.L_x_545) ;  /* 0x000000000f0c7348 */ /* 0x000fea0003c00000 */
[----:B------:R-:W-:Y:S02]  /*15160*/  ELECT P6, UR62, PT ;  /* 0x00000000003e782f */ /* 0x000fe400038c0000 */
[----:B------:R-:W-:Y:S01]  /*15170*/  MOV R14, UR62 ;  /* 0x0000003e000e7c02 */ /* 0x000fe20008000f00 */
[----:B------:R-:W-:Y:S10]  /*15180*/  ENDCOLLECTIVE ;  /* 0x000000000000791b */ /* 0x000ff40003800000 */
.L_x_545:
[----:B------:R-:W-:Y:S05]  /*15190*/  BSYNC B1 ;  /* 0x0000000000017941 */ /* 0x000fea0003800000 */
.L_x_544:
[----:B------:R-:W-:Y:S05]  /*151a0*/  BRA `(.L_x_546) ;  /* 0xffffffe800bc7947 */ /* 0x000fea000383ffff */
.L_x_519:
[----:B0-----:R0:W2:Y:S02]  /*151b0*/  SYNCS.PHASECHK.TRANS64.TRYWAIT P0, [R7+URZ+0x68], R12 ;  /* 0x0000680c070075a7 */ /* 0x0010a4000800017f */
[----:B--2---:R-:W-:Y:S05]  /*151c0*/  @!P0 NANOSLEEP.SYNCS 0x989680 ;  /* 0x009896800000895d */ /* 0x004fea0003900000 */
[----:B------:R-:W2:Y:S02]  /*151d0*/  @!P0 SYNCS.PHASECHK.TRANS64 P0, [R7+URZ+0x68], R12 ;  /* 0x0000680c070085a7 */ /* 0x000ea4000800007f */
[----:B--2---:R-:W-:Y:S05]  /*151e0*/  @!P0 BRA `(.L_x_519) ;  /* 0xfffffffc00f08947 */ /* 0x004fea000383ffff */
[----:B------:R-:W-:Y:S05]  /*151f0*/  BRA `(.L_x_547) ;  /* 0xffffffe800fc7947 */ /* 0x000fea000383ffff */
.L_x_527:
[----:B------:R-:W-:Y:S01]  /*15200*/  BSSY B0, `(.L_x_548) ;  /* 0x0000006000007945 */ /* 0x000fe20003800000 */
[----:B------:R-:W-:-:S07]  /*15210*/  IMAD.MOV.U32 R15, RZ, RZ, -0x1 ;  /* 0xffffffffff0f7424 */ /* 0x000fce00078e00ff */
[----:B------:R-:W-:Y:S05]  /*15220*/  WARPSYNC.COLLECTIVE R15, `(.L_x_549) ;  /* 0x000000000f0c7348 */ /* 0x000fea0003c00000 */
[----:B------:R-:W-:Y:S02]  /*15230*/  ELECT P6, UR62, PT ;  /* 0x00000000003e782f */ /* 0x000fe400038c0000 */
[----:B------:R-:W-:Y:S01]  /*15240*/  MOV R14, UR62 ;  /* 0x0000003e000e7c02 */ /* 0x000fe20008000f00 */
[----:B------:R-:W-:Y:S10]  /*15250*/  ENDCOLLECTIVE ;  /* 0x000000000000791b */ /* 0x000ff40003800000 */
.L_x_549:
[----:B------:R-:W-:Y:S05]  /*15260*/  BSYNC B0 ;  /* 0x0000000000007941 */ /* 0x000fea0003800000 */
.L_x_548:
[----:B------:R-:W-:Y:S05]  /*15270*/  BRA `(.L_x_550) ;  /* 0xfffffff400847947 */ /* 0x000fea000383ffff */
.L_x_531:
[----:B0-----:R0:W1:Y:S02]  /*15280*/  SYNCS.PHASECHK.TRANS64.TRYWAIT P0, [R5+URZ], R2 ;  /* 0x00000002050075a7 */ /* 0x001064000800017f */
[----:B-1----:R-:W-:Y:S05]  /*15290*/  @!P0 NANOSLEEP.SYNCS 0x989680 ;  /* 0x009896800000895d */ /* 0x002fea0003900000 */
[----:B------:R-:W1:Y:S02]  /*152a0*/  @!P0 SYNCS.PHASECHK.TRANS64 P0, [R5+URZ], R2 ;  /* 0x00000002050085a7 */ /* 0x000e64000800007f */
[----:B-1----:R-:W-:Y:S05]  /*152b0*/  @!P0 BRA `(.L_x_531) ;  /* 0xfffffffc00f08947 */ /* 0x002fea000383ffff */
[----:B------:R-:W-:Y:S05]  /*152c0*/  BRA `(.L_x_551) ;  /* 0xfffffff400ac7947 */ /* 0x000fea000383ffff */
.L_x_532:
[----:B0-----:R0:W1:Y:S02]  /*152d0*/  SYNCS.PHASECHK.TRANS64.TRYWAIT P0, [R7+URZ], R0 ;  /* 0x00000000070075a7 */ /* 0x001064000800017f */
[----:B-1----:R-:W-:Y:S05]  /*152e0*/  @!P0 NANOSLEEP.SYNCS 0x989680 ;  /* 0x009896800000895d */ /* 0x002fea0003900000 */
[----:B------:R-:W1:Y:S02]  /*152f0*/  @!P0 SYNCS.PHASECHK.TRANS64 P0, [R7+URZ], R0 ;  /* 0x00000000070085a7 */ /* 0x000e64000800007f */
[----:B-1----:R-:W-:Y:S05]  /*15300*/  @!P0 BRA `(.L_x_532) ;  /* 0xfffffffc00f08947 */ /* 0x002fea000383ffff */
[----:B------:R-:W-:Y:S05]  /*15310*/  BRA `(.L_x_552) ;  /* 0xfffffff400bc7947 */ /* 0x000fea000383ffff */
.L_x_533:
[----:B0-----:R0:W1:Y:S02]  /*15320*/  SYNCS.PHASECHK.TRANS64.TRYWAIT P0, [R7+URZ], R0 ;  /* 0x00000000070075a7 */ /* 0x001064000800017f */
[----:B-1----:R-:W-:Y:S05]  /*15330*/  @!P0 NANOSLEEP.SYNCS 0x989680 ;  /* 0x009896800000895d */ /* 0x002fea0003900000 */
[----:B------:R-:W1:Y:S02]  /*15340*/  @!P0 SYNCS.PHASECHK.TRANS64 P0, [R7+URZ], R0 ;  /* 0x00000000070085a7 */ /* 0x000e64000800007f */
[----:B-1----:R-:W-:Y:S05]  /*15350*/  @!P0 BRA `(.L_x_533) ;  /* 0xfffffffc00f08947 */ /* 0x002fea000383ffff */
[----:B------:R-:W-:Y:S05]  /*15360*/  BRA `(.L_x_553) ;  /* 0xfffffff400cc7947 */ /* 0x000fea000383ffff */
.L_x_534:
[----:B0-----:R0:W1:Y:S02]  /*15370*/  SYNCS.PHASECHK.TRANS64.TRYWAIT P0, [R7+URZ], R0 ;  /* 0x00000000070075a7 */ /* 0x001064000800017f */
[----:B-1----:R-:W-:Y:S05]  /*15380*/  @!P0 NANOSLEEP.SYNCS 0x989680 ;  /* 0x009896800000895d */ /* 0x002fea0003900000 */
[----:B------:R-:W1:Y:S02]  /*15390*/  @!P0 SYNCS.PHASECHK.TRANS64 P0, [R7+URZ], R0 ;  /* 0x00000000070085a7 */ /* 0x000e64000800007f */
[----:B-1----:R-:W-:Y:S05]  /*153a0*/  @!P0 BRA `(.L_x_534) ;  /* 0xfffffffc00f08947 */ /* 0x002fea000383ffff */
[----:B------:R-:W-:Y:S05]  /*153b0*/  BRA `(.L_x_554) ;  /* 0xfffffff400dc7947 */ /* 0x000fea000383ffff */
.L_x_535:
[----:B0-----:R0:W1:Y:S02]  /*153c0*/  SYNCS.PHASECHK.TRANS64.TRYWAIT P0, [R7+URZ], R0 ;  /* 0x00000000070075a7 */ /* 0x001064000800017f */
[----:B-1----:R-:W-:Y:S05]  /*153d0*/  @!P0 NANOSLEEP.SYNCS 0x989680 ;  /* 0x009896800000895d */ /* 0x002fea0003900000 */
[----:B------:R-:W1:Y:S02]  /*153e0*/  @!P0 SYNCS.PHASECHK.TRANS64 P0, [R7+URZ], R0 ;  /* 0x00000000070085a7 */ /* 0x000e64000800007f */
[----:B-1----:R-:W-:Y:S05]  /*153f0*/  @!P0 BRA `(.L_x_535) ;  /* 0xfffffffc00f08947 */ /* 0x002fea000383ffff */
[----:B------:R-:W-:Y:S05]  /*15400*/  BRA `(.L_x_555) ;  /* 0xfffffff400ec7947 */ /* 0x000fea000383ffff */
.L_x_536:
[----:B0-----:R0:W1:Y:S02]  /*15410*/  SYNCS.PHASECHK.TRANS64.TRYWAIT P0, [R7+URZ], R0 ;  /* 0x00000000070075a7 */ /* 0x001064000800017f */
[----:B-1----:R-:W-:Y:S05]  /*15420*/  @!P0 NANOSLEEP.SYNCS 0x989680 ;  /* 0x009896800000895d */ /* 0x002fea0003900000 */
[----:B------:R-:W1:Y:S02]  /*15430*/  @!P0 SYNCS.PHASECHK.TRANS64 P0, [R7+URZ], R0 ;  /* 0x00000000070085a7 */ /* 0x000e64000800007f */
[----:B-1----:R-:W-:Y:S05]  /*15440*/  @!P0 BRA `(.L_x_536) ;  /* 0xfffffffc00f08947 */ /* 0x002fea000383ffff */
[----:B------:R-:W-:Y:S05]  /*15450*/  BRA `(.L_x_556) ;  /* 0xfffffff400fc7947 */ /* 0x000fea000383ffff */
.L_x_537:
[----:B0-----:R0:W1:Y:S02]  /*15460*/  SYNCS.PHASECHK.TRANS64.TRYWAIT P0, [R7+URZ], R0 ;  /* 0x00000000070075a7 */ /* 0x001064000800017f */
[----:B-1----:R-:W-:Y:S05]  /*15470*/  @!P0 NANOSLEEP.SYNCS 0x989680 ;  /* 0x009896800000895d */ /* 0x002fea0003900000 */
[----:B------:R-:W1:Y:S02]  /*15480*/  @!P0 SYNCS.PHASECHK.TRANS64 P0, [R7+URZ], R0 ;  /* 0x00000000070085a7 */ /* 0x000e64000800007f */
[----:B-1----:R-:W-:Y:S05]  /*15490*/  @!P0 BRA `(.L_x_537) ;  /* 0xfffffffc00f08947 */ /* 0x002fea000383ffff */
[----:B------:R-:W-:Y:S05]  /*154a0*/  BRA `(.L_x_557) ;  /* 0xfffffff8000c7947 */ /* 0x000fea000383ffff */
.L_x_538:
[----:B0-----:R0:W1:Y:S02]  /*154b0*/  SYNCS.PHASECHK.TRANS64.TRYWAIT P0, [R7+URZ], R0 ;  /* 0x00000000070075a7 */ /* 0x001064000800017f */
[----:B-1----:R-:W-:Y:S05]  /*154c0*/  @!P0 NANOSLEEP.SYNCS 0x989680 ;  /* 0x009896800000895d */ /* 0x002fea0003900000 */
[----:B------:R-:W1:Y:S02]  /*154d0*/  @!P0 SYNCS.PHASECHK.TRANS64 P0, [R7+URZ], R0 ;  /* 0x00000000070085a7 */ /* 0x000e64000800007f */
[----:B-1----:R-:W-:Y:S05]  /*154e0*/  @!P0 BRA `(.L_x_538) ;  /* 0xfffffffc00f08947 */ /* 0x002fea000383ffff */
[----:B------:R-:W-:Y:S05]  /*154f0*/  BRA `(.L_x_558) ;  /* 0xfffffff8001c7947 */ /* 0x000fea000383ffff */
.L_x_539:
[----:B0-----:R0:W1:Y:S02]  /*15500*/  SYNCS.PHASECHK.TRANS64.TRYWAIT P0, [R7+URZ], R0 ;  /* 0x00000000070075a7 */ /* 0x001064000800017f */
[----:B-1----:R-:W-:Y:S05]  /*15510*/  @!P0 NANOSLEEP.SYNCS 0x989680 ;  /* 0x009896800000895d */ /* 0x002fea0003900000 */
[----:B------:R-:W1:Y:S02]  /*15520*/  @!P0 SYNCS.PHASECHK.TRANS64 P0, [R7+URZ], R0 ;  /* 0x00000000070085a7 */ /* 0x000e64000800007f */
[----:B-1----:R-:W-:Y:S05]  /*15530*/  @!P0 BRA `(.L_x_539) ;  /* 0xfffffffc00f08947 */ /* 0x002fea000383ffff */
[----:B------:R-:W-:Y:S05]  /*15540*/  BRA `(.L_x_559) ;  /* 0xfffffff8002c7947 */ /* 0x000fea000383ffff */
.L_x_540:
[----:B0-----:R0:W1:Y:S02]  /*15550*/  SYNCS.PHASECHK.TRANS64.TRYWAIT P0, [R7+URZ], R0 ;  /* 0x00000000070075a7 */ /* 0x001064000800017f */
[----:B-1----:R-:W-:Y:S05]  /*15560*/  @!P0 NANOSLEEP.SYNCS 0x989680 ;  /* 0x009896800000895d */ /* 0x002fea0003900000 */
[----:B------:R-:W1:Y:S02]  /*15570*/  @!P0 SYNCS.PHASECHK.TRANS64 P0, [R7+URZ], R0 ;  /* 0x00000000070085a7 */ /* 0x000e64000800007f */
[----:B-1----:R-:W-:Y:S05]  /*15580*/  @!P0 BRA `(.L_x_540) ;  /* 0xfffffffc00f08947 */ /* 0x002fea000383ffff */
[----:B------:R-:W-:Y:S05]  /*15590*/  BRA `(.L_x_560) ;  /* 0xfffffff8003c7947 */ /* 0x000fea000383ffff */
.L_x_541:
[----:B0-----:R0:W1:Y:S02]  /*155a0*/  SYNCS.PHASECHK.TRANS64.TRYWAIT P0, [R7+URZ], R0 ;  /* 0x00000000070075a7 */ /* 0x001064000800017f */
[----:B-1----:R-:W-:Y:S05]  /*155b0*/  @!P0 NANOSLEEP.SYNCS 0x989680 ;  /* 0x009896800000895d */ /* 0x002fea0003900000 */
[----:B------:R-:W1:Y:S02]  /*155c0*/  @!P0 SYNCS.PHASECHK.TRANS64 P0, [R7+URZ], R0 ;  /* 0x00000000070085a7 */ /* 0x000e64000800007f */
[----:B-1----:R-:W-:Y:S05]  /*155d0*/  @!P0 BRA `(.L_x_541) ;  /* 0xfffffffc00f08947 */ /* 0x002fea000383ffff */
[----:B------:R-:W-:Y:S05]  /*155e0*/  BRA `(.L_x_561) ;  /* 0xfffffff8004c7947 */ /* 0x000fea000383ffff */
.L_x_542:
[----:B0-----:R0:W1:Y:S02]  /*155f0*/  SYNCS.PHASECHK.TRANS64.TRYWAIT P0, [R7+URZ], R0 ;  /* 0x00000000070075a7 */ /* 0x001064000800017f */
[----:B-1----:R-:W-:Y:S05]  /*15600*/  @!P0 NANOSLEEP.SYNCS 0x989680 ;  /* 0x009896800000895d */ /* 0x002fea0003900000 */
[----:B------:R-:W1:Y:S02]  /*15610*/  @!P0 SYNCS.PHASECHK.TRANS64 P0, [R7+URZ], R0 ;  /* 0x00000000070085a7 */ /* 0x000e64000800007f */
[----:B-1----:R-:W-:Y:S05]  /*15620*/  @!P0 BRA `(.L_x_542) ;  /* 0xfffffffc00f08947 */ /* 0x002fea000383ffff */
[----:B------:R-:W-:Y:S05]  /*15630*/  BRA `(.L_x_562) ;  /* 0xfffffff8005c7947 */ /* 0x000fea000383ffff */
.L_x_563:
[----:B------:R-:W-:-:S00]  /*15640*/  BRA `(.L_x_563) ;  /* 0xfffffffc00fc7947 */ /* 0x000fc0000383ffff */
[----:B------:R-:W-:-:S00]  /*15650*/  NOP ;  /* 0x0000000000007918 */ /* 0x000fc00000000000 */
        /* <DEDUP_REMOVED lines=10> */
.L_x_564:


//--------------------- .nv.global.init           --------------------------
	.section	.nv.global.init,"aw",@progbits
.nv.global.init:
	.type		$str$22,@object
	.size		$str$22,($str$23 - $str$22)
$str$22:
        /*0000*/ 	.byte	0x6b, 0x5f, 0x74, 0x69, 0x6c, 0x65, 0x5f, 0x63, 0x6f, 0x75, 0x6e, 0x74, 0x20, 0x3e, 0x3d, 0x20
        /*0010*/ 	.byte	0x31, 0x00
	.type		$str$23,@object
	.size		$str$23,(__unnamed_1 - $str$23)
$str$23:
        /*0012*/ 	.byte	0x2f, 0x74, 0x6d, 0x70, 0x2f, 0x63, 0x75, 0x74, 0x6c, 0x61, 0x73, 0x73, 0x5f, 0x73, 0x77, 0x65
        /*0022*/ 	.byte	0x65, 0x70, 0x5f, 0x73, 0x72, 0x63, 0x2f, 0x69, 0x6e, 0x63, 0x6c, 0x75, 0x64, 0x65, 0x2f, 0x63
        /*0032*/ 	.byte	0x75, 0x74, 0x6c, 0x61, 0x73, 0x73, 0x2f, 0x67, 0x65, 0x6d, 0x6d, 0x2f, 0x63, 0x6f, 0x6c, 0x6c
        /*0042*/ 	.byte	0x65, 0x63, 0x74, 0x69, 0x76, 0x65, 0x2f, 0x73, 0x6d, 0x39, 0x30, 0x5f, 0x6d, 0x6d, 0x61, 0x5f
        /*0052*/ 	.byte	0x74, 0x6d, 0x61, 0x5f, 0x67, 0x6d, 0x6d, 0x61, 0x5f, 0x73, 0x73, 0x5f, 0x77, 0x61, 0x72, 0x70
        /*0062*/ 	.byte	0x73, 0x70, 0x65, 0x63, 0x69, 0x61, 0x6c, 0x69, 0x7a, 0x65, 0x64, 0x2e, 0x68, 0x70, 0x70, 0x00
	.type		__unnamed_1,@object
	.size		__unnamed_1,(.L_0 - __unnamed_1)
__unnamed_1:
        /* <DEDUP_REMOVED lines=182> */
        /*0bd2*/ 	.byte	0x00
.L_0:


//--------------------- .nv.shared._ZN7cutlass13device_kernelINS_4gemm6kernel13GemmUniversalIN4cute5tupleIJiiiiEEENS1_10collective13CollectiveMmaINS1_34MainloopSm90TmaGmmaWarpSpecializedILi13ENS5_IJNS4_1CILi2EEENSA_ILi1EEESC_EEENS1_35KernelTmaWarpSpecializedCooperativeEEENS5_IJNSA_ILi384EEENSA_ILi160EEENSA_ILi16EEEEEENS_10bfloat16_tENS5_IJlSC_lEEESK_SL_NS4_8TiledMMAINS4_8MMA_AtomIJNS4_4SM904GMMA27MMA_64x32x16_F32BF16BF16_SSILNSP_5MajorE0ELSR_0ELNSP_7ScaleInE1ELSS_1EEEEEENS4_6LayoutISD_NS5_IJSC_NSA_ILi0EEESW_EEEEENS5_IJNS4_10UnderscoreESZ_SZ_EEEEENS4_13SM90_TMA_LOADENS4_14ComposedLayoutINS4_7SwizzleILi1ELi4ELi3EEENS4_18smem_ptr_flag_bitsILi16EEENSV_INS5_IJNSA_ILi8EEESI_EEENS5_IJSI_SC_EEEEEEEvNS4_8identityENS4_23SM90_TMA_LOAD_MULTICASTES1C_vS1D_EENS_8epilogue10collective6detail29Sm90TmaWarpSpecializedAdapterINS1H_15DefaultEpilogueISK_SL_SL_NS1G_6thread17LinearCombinationISK_Li1EffLNS1L_9ScaleType4KindE0ELNS_15FloatRoundStyleE2ESK_EENS1_15EpilogueDefaultEEEEEvvEEEEvNT_6ParamsE --------------------------
	.section	.nv.shared._ZN7cutlass13device_kernelINS_4gemm6kernel13GemmUniversalIN4cute5tupleIJiiiiEEENS1_10collective13CollectiveMmaINS1_34MainloopSm90TmaGmmaWarpSpecializedILi13ENS5_IJNS4_1CILi2EEENSA_ILi1EEESC_EEENS1_35KernelTmaWarpSpecializedCooperativeEEENS5_IJNSA_ILi384EEENSA_ILi160EEENSA_ILi16EEEEEENS_10bfloat16_tENS5_IJlSC_lEEESK_SL_NS4_8TiledMMAINS4_8MMA_AtomIJNS4_4SM904GMMA27MMA_64x32x16_F32BF16BF16_SSILNSP_5MajorE0ELSR_0ELNSP_7ScaleInE1ELSS_1EEEEEENS4_6LayoutISD_NS5_IJSC_NSA_ILi0EEESW_EEEEENS5_IJNS4_10UnderscoreESZ_SZ_EEEEENS4_13SM90_TMA_LOADENS4_14ComposedLayoutINS4_7SwizzleILi1ELi4ELi3EEENS4_18smem_ptr_flag_bitsILi16EEENSV_INS5_IJNSA_ILi8EEESI_EEENS5_IJSI_SC_EEEEEEEvNS4_8identityENS4_23SM90_TMA_LOAD_MULTICASTES1C_vS1D_EENS_8epilogue10collective6detail29Sm90TmaWarpSpecializedAdapterINS1H_15DefaultEpilogueISK_SL_SL_NS1G_6thread17LinearCombinationISK_Li1EffLNS1L_9ScaleType4KindE0ELNS_15FloatRoundStyleE2ESK_EENS1_15EpilogueDefaultEEEEEvvEEEEvNT_6ParamsE,"aw",@nobits
	.sectionflags	@""
	.align	16
	.zero		1024


//--------------------- .nv.shared.reserved.0     --------------------------
	.section	.nv.shared.reserved.0,"aw",@nobits
	.weak		__nv_reservedSMEM_offset_0_alias
	.size		__nv_reservedSMEM_offset_0_alias, 0, 0
	.other		__nv_reservedSMEM_offset_0_alias,@"STO_CUDA_RESERVED_SHARED STV_DEFAULT"
__nv_reservedSMEM_offset_0_alias:
	.zero		0


//--------------------- .nv.global                --------------------------
	.section	.nv.global,"aw",@nobits
.nv.global:
	.type		_ZN40_INTERNAL_645a5b12_4_k_cu_12f649a5_145144cute1_E,@object
	.size		_ZN40_INTERNAL_645a5b12_4_k_cu_12f649a5_145144cute1_E,(_ZN40_INTERNAL_645a5b12_4_k_cu_12f649a5_145144cuda3std3__45__cpo6cbeginE - _ZN40_INTERNAL_645a5b12_4_k_cu_12f649a5_145144cute1_E)
_ZN40_INTERNAL_645a5b12_4_k_cu_12f649a5_145144cute1_E:
	.zero		1
	.type		_ZN40_INTERNAL_645a5b12_4_k_cu_12f649a5_145144cuda3std3__45__cpo6cbeginE,@object
	.size		_ZN40_INTERNAL_645a5b12_4_k_cu_12f649a5_145144cuda3std3__45__cpo6cbeginE,(_ZN40_INTERNAL_645a5b12_4_k_cu_12f649a5_145144cuda3std3__48in_placeE - _ZN40_INTERNAL_645a5b12_4_k_cu_12f649a5_145144cuda3std3__45__cpo6cbeginE)
_ZN40_INTERNAL_645a5b12_4_k_cu_12f649a5_145144cuda3std3__45__cpo6cbeginE:
	.zero		1
	.type		_ZN40_INTERNAL_645a5b12_4_k_cu_12f649a5_145144cuda3std3__48in_placeE,@object
	.size		_ZN40_INTERNAL_645a5b12_4_k_cu_12f649a5_145144cuda3std3__48in_placeE,(_ZN40_INTERNAL_645a5b12_4_k_cu_12f649a5_145144cuda3std6ranges3__45__cpo9iter_moveE - _ZN40_INTERNAL_645a5b12_4_k_cu_12f649a5_145144cuda3std3__48in_placeE)
_ZN40_INTERNAL_645a5b12_4_k_cu_12f649a5_145144cuda3std3__48in_placeE:
	.zero		1
	.type		_ZN40_INTERNAL_645a5b12_4_k_cu_12f649a5_145144cuda3std6ranges3__45__cpo9iter_moveE,@object
	.size		_ZN40_INTERNAL_645a5b12_4_k_cu_12f649a5_145144cuda3std6ranges3__45__cpo9iter_moveE,(_ZN40_INTERNAL_645a5b12_4_k_cu_12f649a5_145144cuda3std3__45__cpo5beginE - _ZN40_INTERNAL_645a5b12_4_k_cu_12f649a5_145144cuda3std6ranges3__45__cpo9iter_moveE)
_ZN40_INTERNAL_645a5b12_4_k_cu_12f649a5_145144cuda3std6ranges3__45__cpo9iter_moveE:
	.zero		1
	.type		_ZN40_INTERNAL_645a5b12_4_k_cu_12f649a5_145144cuda3std3__45__cpo5beginE,@object
	.size		_ZN40_INTERNAL_645a5b12_4_k_cu_12f649a5_145144cuda3std3__45__cpo5beginE,(_ZN40_INTERNAL_645a5b12_4_k_cu_12f649a5_145144cuda3std3__442_GLOBAL__N__645a5b12_4_k_cu_12f649a5_145146ignoreE - _ZN40_INTERNAL_645a5b12_4_k_cu_12f649a5_145144cuda3std3__45__cpo5beginE)
_ZN40_INTERNAL_645a5b12_4_k_cu_12f649a5_145144cuda3std3__45__cpo5beginE:
	.zero		1
	.type		_ZN40_INTERNAL_645a5b12_4_k_cu_12f649a5_145144cuda3std3__442_GLOBAL__N__645a5b12_4_k_cu_12f649a5_145146ignoreE,@object
	.size		_ZN40_INTERNAL_645a5b12_4_k_cu_12f649a5_145144cuda3std3__442_GLOBAL__N__645a5b12_4_k_cu_12f649a5_145146ignoreE,(_ZN40_INTERNAL_645a5b12_4_k_cu_12f649a5_145144cute7productE - _ZN40_INTERNAL_645a5b12_4_k_cu_12f649a5_145144cuda3std3__442_GLOBAL__N__645a5b12_4_k_cu_12f649a5_145146ignoreE)
_ZN40_INTERNAL_645a5b12_4_k_cu_12f649a5_145144cuda3std3__442_GLOBAL__N__645a5b12_4_k_cu_12f649a5_145146ignoreE:
	.zero		1
	.type		_ZN40_INTERNAL_645a5b12_4_k_cu_12f649a5_145144cute7productE,@object
	.size		_ZN40_INTERNAL_645a5b12_4_k_cu_12f649a5_145144cute7productE,(_ZN40_INTERNAL_645a5b12_4_k_cu_12f649a5_145144cuda3std3__45__cpo3endE - _ZN40_INTERNAL_645a5b12_4_k_cu_12f649a5_145144cute7productE)
_ZN40_INTERNAL_645a5b12_4_k_cu_12f649a5_145144cute7productE:
	.zero		1
	.type		_ZN40_INTERNAL_645a5b12_4_k_cu_12f649a5_145144cuda3std3__45__cpo3endE,@object
	.size		_ZN40_INTERNAL_645a5b12_4_k_cu_12f649a5_145144cuda3std3__45__cpo3endE,(_ZN40_INTERNAL_645a5b12_4_k_cu_12f649a5_145144cuda3std3__419piecewise_constructE - _ZN40_INTERNAL_645a5b12_4_k_cu_12f649a5_145144cuda3std3__45__cpo3endE)
_ZN40_INTERNAL_645a5b12_4_k_cu_12f649a5_145144cuda3std3__45__cpo3endE:
	.zero		1
	.type		_ZN40_INTERNAL_645a5b12_4_k_cu_12f649a5_145144cuda3std3__419piecewise_constructE,@object
	.size		_ZN40_INTERNAL_645a5b12_4_k_cu_12f649a5_145144cuda3std3__419piecewise_constructE,(_ZN40_INTERNAL_645a5b12_4_k_cu_12f649a5_145144cuda3std3__45__cpo4cendE - _ZN40_INTERNAL_645a5b12_4_k_cu_12f649a5_145144cuda3std3__419piecewise_constructE)
_ZN40_INTERNAL_645a5b12_4_k_cu_12f649a5_145144cuda3std3__419piecewise_constructE:
	.zero		1
	.type		_ZN40_INTERNAL_645a5b12_4_k_cu_12f649a5_145144cuda3std3__45__cpo4cendE,@object
	.size		_ZN40_INTERNAL_645a5b12_4_k_cu_12f649a5_145144cuda3std3__45__cpo4cendE,(_ZN40_INTERNAL_645a5b12_4_k_cu_12f649a5_145144cuda3std6ranges3__45__cpo4swapE - _ZN40_INTERNAL_645a5b12_4_k_cu_12f649a5_145144cuda3std3__45__cpo4cendE)
_ZN40_INTERNAL_645a5b12_4_k_cu_12f649a5_145144cuda3std3__45__cpo4cendE:
	.zero		1
	.type		_ZN40_INTERNAL_645a5b12_4_k_cu_12f649a5_145144cuda3std6ranges3__45__cpo4swapE,@object
	.size		_ZN40_INTERNAL_645a5b12_4_k_cu_12f649a5_145144cuda3std6ranges3__45__cpo4swapE,(.L_8 - _ZN40_INTERNAL_645a5b12_4_k_cu_12f649a5_145144cuda3std6ranges3__45__cpo4swapE)
_ZN40_INTERNAL_645a5b12_4_k_cu_12f649a5_145144cuda3std6ranges3__45__cpo4swapE:
	.zero		1
.L_8:


//--------------------- .nv.constant0._ZN7cutlass13device_kernelINS_4gemm6kernel13GemmUniversalIN4cute5tupleIJiiiiEEENS1_10collective13CollectiveMmaINS1_34MainloopSm90TmaGmmaWarpSpecializedILi13ENS5_IJNS4_1CILi2EEENSA_ILi1EEESC_EEENS1_35KernelTmaWarpSpecializedCooperativeEEENS5_IJNSA_ILi384EEENSA_ILi160EEENSA_ILi16EEEEEENS_10bfloat16_tENS5_IJlSC_lEEESK_SL_NS4_8TiledMMAINS4_8MMA_AtomIJNS4_4SM904GMMA27MMA_64x32x16_F32BF16BF16_SSILNSP_5MajorE0ELSR_0ELNSP_7ScaleInE1ELSS_1EEEEEENS4_6LayoutISD_NS5_IJSC_NSA_ILi0EEESW_EEEEENS5_IJNS4_10UnderscoreESZ_SZ_EEEEENS4_13SM90_TMA_LOADENS4_14ComposedLayoutINS4_7SwizzleILi1ELi4ELi3EEENS4_18smem_ptr_flag_bitsILi16EEENSV_INS5_IJNSA_ILi8EEESI_EEENS5_IJSI_SC_EEEEEEEvNS4_8identityENS4_23SM90_TMA_LOAD_MULTICASTES1C_vS1D_EENS_8epilogue10collective6detail29Sm90TmaWarpSpecializedAdapterINS1H_15DefaultEpilogueISK_SL_SL_NS1G_6thread17LinearCombinationISK_Li1EffLNS1L_9ScaleType4KindE0ELNS_15FloatRoundStyleE2ESK_EENS1_15EpilogueDefaultEEEEEvvEEEEvNT_6ParamsE --------------------------
	.section	.nv.constant0._ZN7cutlass13device_kernelINS_4gemm6kernel13GemmUniversalIN4cute5tupleIJiiiiEEENS1_10collective13CollectiveMmaINS1_34MainloopSm90TmaGmmaWarpSpecializedILi13ENS5_IJNS4_1CILi2EEENSA_ILi1EEESC_EEENS1_35KernelTmaWarpSpecializedCooperativeEEENS5_IJNSA_ILi384EEENSA_ILi160EEENSA_ILi16EEEEEENS_10bfloat16_tENS5_IJlSC_lEEESK_SL_NS4_8TiledMMAINS4_8MMA_AtomIJNS4_4SM904GMMA27MMA_64x32x16_F32BF16BF16_SSILNSP_5MajorE0ELSR_0ELNSP_7ScaleInE1ELSS_1EEEEEENS4_6LayoutISD_NS5_IJSC_NSA_ILi0EEESW_EEEEENS5_IJNS4_10UnderscoreESZ_SZ_EEEEENS4_13SM90_TMA_LOADENS4_14ComposedLayoutINS4_7SwizzleILi1ELi4ELi3EEENS4_18smem_ptr_flag_bitsILi16EEENSV_INS5_IJNSA_ILi8EEESI_EEENS5_IJSI_SC_EEEEEEEvNS4_8identityENS4_23SM90_TMA_LOAD_MULTICASTES1C_vS1D_EENS_8epilogue10collective6detail29Sm90TmaWarpSpecializedAdapterINS1H_15DefaultEpilogueISK_SL_SL_NS1G_6thread17LinearCombinationISK_Li1EffLNS1L_9ScaleType4KindE0ELNS_15FloatRoundStyleE2ESK_EENS1_15EpilogueDefaultEEEEEvvEEEEvNT_6ParamsE,"a",@progbits
	.sectionflags	@""
	.align	4
.nv.constant0._ZN7cutlass13device_kernelINS_4gemm6kernel13GemmUniversalIN4cute5tupleIJiiiiEEENS1_10collective13CollectiveMmaINS1_34MainloopSm90TmaGmmaWarpSpecializedILi13ENS5_IJNS4_1CILi2EEENSA_ILi1EEESC_EEENS1_35KernelTmaWarpSpecializedCooperativeEEENS5_IJNSA_ILi384EEENSA_ILi160EEENSA_ILi16EEEEEENS_10bfloat16_tENS5_IJlSC_lEEESK_SL_NS4_8TiledMMAINS4_8MMA_AtomIJNS4_4SM904GMMA27MMA_64x32x16_F32BF16BF16_SSILNSP_5MajorE0ELSR_0ELNSP_7ScaleInE1ELSS_1EEEEEENS4_6LayoutISD_NS5_IJSC_NSA_ILi0EEESW_EEEEENS5_IJNS4_10UnderscoreESZ_SZ_EEEEENS4_13SM90_TMA_LOADENS4_14ComposedLayoutINS4_7SwizzleILi1ELi4ELi3EEENS4_18smem_ptr_flag_bitsILi16EEENSV_INS5_IJNSA_ILi8EEESI_EEENS5_IJSI_SC_EEEEEEEvNS4_8identityENS4_23SM90_TMA_LOAD_MULTICASTES1C_vS1D_EENS_8epilogue10collective6detail29Sm90TmaWarpSpecializedAdapterINS1H_15DefaultEpilogueISK_SL_SL_NS1G_6thread17LinearCombinationISK_Li1EffLNS1L_9ScaleType4KindE0ELNS_15FloatRoundStyleE2ESK_EENS1_15EpilogueDefaultEEEEEvvEEEEvNT_6ParamsE:
	.zero		1664


//--------------------- SYMBOLS --------------------------

	.type		.nv.reservedSmem.offset0,@object
	.size		.nv.reservedSmem.offset0,0x4
	.type		__assertfail,@function
